// auto-generated by cutlass_sweep.gemm — config: {"arch": "sm_90", "cluster_m": 1, "cluster_n": 1, "dtype": "e5m2", "dtype_b": "e5m2", "layout": "nt", "stages": 3, "tile_k": 128, "tile_m": 128, "tile_n": 256}
#include "cutlass/cutlass.h"
#include "cutlass/gemm/collective/collective_builder.hpp"
#include "cutlass/gemm/device/gemm_universal_adapter.h"
#include "cutlass/gemm/kernel/gemm_universal.hpp"
#include "cutlass/epilogue/collective/collective_builder.hpp"

using ElemA = cutlass::float_e5m2_t;
using ElemB = cutlass::float_e5m2_t;
using ElemCD = cutlass::float_e5m2_t;
using Acc  = float;
using TileShape    = cute::Shape<cute::_128, cute::_256, cute::_128>;
using ClusterShape = cute::Shape<cute::_1, cute::_1, cute::_1>;

using CollectiveEpilogue = typename cutlass::epilogue::collective::CollectiveBuilder<
    cutlass::arch::Sm90, cutlass::arch::OpClassTensorOp,
    TileShape, ClusterShape,
    cutlass::epilogue::collective::EpilogueTileAuto,
    Acc, Acc,
    ElemCD, cutlass::layout::RowMajor, 128 / cutlass::sizeof_bits<ElemCD>::value,
    ElemCD, cutlass::layout::RowMajor, 128 / cutlass::sizeof_bits<ElemCD>::value,
    cutlass::epilogue::collective::EpilogueScheduleAuto
  >::CollectiveOp;

using CollectiveMainloop = typename cutlass::gemm::collective::CollectiveBuilder<
    cutlass::arch::Sm90, cutlass::arch::OpClassTensorOp,
    ElemA, cutlass::layout::RowMajor, 128 / cutlass::sizeof_bits<ElemA>::value,
    ElemB, cutlass::layout::ColumnMajor, 128 / cutlass::sizeof_bits<ElemB>::value,
    Acc,
    TileShape, ClusterShape,
    cutlass::gemm::collective::StageCount<3>,
    cutlass::gemm::collective::KernelScheduleAuto
  >::CollectiveOp;

using GemmKernel = cutlass::gemm::kernel::GemmUniversal<
    cute::Shape<int,int,int,int>,
    CollectiveMainloop,
    CollectiveEpilogue
>;
using Gemm = cutlass::gemm::device::GemmUniversalAdapter<GemmKernel>;

// Force the device kernel symbol into the cubin without needing a host main.
auto* _anchor = &cutlass::device_kernel<GemmKernel>;


// ===== COMPILED SASS (sm_90a) =====

	.target	sm_90a

	.elftype	@"ET_EXEC"


//--------------------- .note.nv.tkinfo           --------------------------
	.section	.note.nv.tkinfo,"",@"SHT_NOTE"
	.sectionflags	@"SHF_NOTE_NV_TKINFO"
	.tkinfo
        /*0018*/ 	.word	0x00000002
        /*0030*/ 	.string	""
        /*0030*/ 	.string	"ptxas"
        /*0030*/ 	.string	"Cuda compilation tools, release 13.0, V13.0.88"
        /*0030*/ 	.string	"Build cuda_13.0.r13.0/compiler.36424714_0"
        /*0030*/ 	.string	"-arch sm_90a -m 64 "



//--------------------- .note.nv.cuinfo           --------------------------
	.section	.note.nv.cuinfo,"",@"SHT_NOTE"
	.sectionflags	@"SHF_NOTE_NV_CUINFO"
        /*0018*/ 	.short	0x0002
        /*001a*/ 	.short	0x005a
        /*001c*/ 	.short	0x0082
	.zero		2


//--------------------- .nv.info                  --------------------------
	.section	.nv.info,"",@"SHT_CUDA_INFO"
	.align	4


	//----- nvinfo : EIATTR_REGCOUNT
	.align		4
        /*0000*/ 	.byte	0x04, 0x2f
        /*0002*/ 	.short	(.L_12 - .L_11)
	.align		4
.L_11:
        /*0004*/ 	.word	index@(_ZN7cutlass13device_kernelINS_4gemm6kernel13GemmUniversalIN4cute5tupleIJiiiiEEENS1_10collective13CollectiveMmaINS1_37MainloopSm90TmaGmmaWarpSpecializedFP8ILi3ENS5_IJNS4_1CILi1EEESB_SB_EEENS1_35KernelTmaWarpSpecializedCooperativeEEENS5_IJNSA_ILi128EEENSA_ILi256EEESF_EEENS_12float_e5m2_tENS5_IJlSB_lEEESI_SJ_NS4_8TiledMMAINS4_8MMA_AtomIJNS4_4SM904GMMA31MMA_64x256x32_F32E5M2E5M2_SS_TNILNSN_7ScaleInE1ELSP_1EEEEEENS4_6LayoutINS5_IJNSA_ILi2EEESB_SB_EEENS5_IJSB_NSA_ILi0EEESV_EEEEENS5_IJNS4_10UnderscoreESY_SY_EEEEENS4_13SM90_TMA_LOADENS4_14ComposedLayoutINS4_7SwizzleILi3ELi4ELi3EEENS4_18smem_ptr_flag_bitsILi8EEENSS_INS5_IJNSA_ILi8EEESF_EEENS5_IJSF_SB_EEEEEEEvNS4_8identityES11_S1B_vS1C_EENS_8epilogue10collective6detail29Sm90TmaWarpSpecializedAdapterINS1F_15DefaultEpilogueISI_SJ_SJ_NS1E_6thread17LinearCombinationISI_Li1EffLNS1J_9ScaleType4KindE0ELNS_15FloatRoundStyleE2ESI_EENS1_15EpilogueDefaultEEEEEvvEEEEvNT_6ParamsE)
        /*0008*/ 	.word	0x000000a8


	//----- nvinfo : EIATTR_FRAME_SIZE
	.align		4
.L_12:
        /*000c*/ 	.byte	0x04, 0x11
        /*000e*/ 	.short	(.L_14 - .L_13)
	.align		4
.L_13:
        /*0010*/ 	.word	index@(_ZN7cutlass13device_kernelINS_4gemm6kernel13GemmUniversalIN4cute5tupleIJiiiiEEENS1_10collective13CollectiveMmaINS1_37MainloopSm90TmaGmmaWarpSpecializedFP8ILi3ENS5_IJNS4_1CILi1EEESB_SB_EEENS1_35KernelTmaWarpSpecializedCooperativeEEENS5_IJNSA_ILi128EEENSA_ILi256EEESF_EEENS_12float_e5m2_tENS5_IJlSB_lEEESI_SJ_NS4_8TiledMMAINS4_8MMA_AtomIJNS4_4SM904GMMA31MMA_64x256x32_F32E5M2E5M2_SS_TNILNSN_7ScaleInE1ELSP_1EEEEEENS4_6LayoutINS5_IJNSA_ILi2EEESB_SB_EEENS5_IJSB_NSA_ILi0EEESV_EEEEENS5_IJNS4_10UnderscoreESY_SY_EEEEENS4_13SM90_TMA_LOADENS4_14ComposedLayoutINS4_7SwizzleILi3ELi4ELi3EEENS4_18smem_ptr_flag_bitsILi8EEENSS_INS5_IJNSA_ILi8EEESF_EEENS5_IJSF_SB_EEEEEEEvNS4_8identityES11_S1B_vS1C_EENS_8epilogue10collective6detail29Sm90TmaWarpSpecializedAdapterINS1F_15DefaultEpilogueISI_SJ_SJ_NS1E_6thread17LinearCombinationISI_Li1EffLNS1J_9ScaleType4KindE0ELNS_15FloatRoundStyleE2ESI_EENS1_15EpilogueDefaultEEEEEvvEEEEvNT_6ParamsE)
        /*0014*/ 	.word	0x000000f0


	//----- nvinfo : EIATTR_MIN_STACK_SIZE
	.align		4
.L_14:
        /*0018*/ 	.byte	0x04, 0x12
        /*001a*/ 	.short	(.L_16 - .L_15)
	.align		4
.L_15:
        /*001c*/ 	.word	index@(_ZN7cutlass13device_kernelINS_4gemm6kernel13GemmUniversalIN4cute5tupleIJiiiiEEENS1_10collective13CollectiveMmaINS1_37MainloopSm90TmaGmmaWarpSpecializedFP8ILi3ENS5_IJNS4_1CILi1EEESB_SB_EEENS1_35KernelTmaWarpSpecializedCooperativeEEENS5_IJNSA_ILi128EEENSA_ILi256EEESF_EEENS_12float_e5m2_tENS5_IJlSB_lEEESI_SJ_NS4_8TiledMMAINS4_8MMA_AtomIJNS4_4SM904GMMA31MMA_64x256x32_F32E5M2E5M2_SS_TNILNSN_7ScaleInE1ELSP_1EEEEEENS4_6LayoutINS5_IJNSA_ILi2EEESB_SB_EEENS5_IJSB_NSA_ILi0EEESV_EEEEENS5_IJNS4_10UnderscoreESY_SY_EEEEENS4_13SM90_TMA_LOADENS4_14ComposedLayoutINS4_7SwizzleILi3ELi4ELi3EEENS4_18smem_ptr_flag_bitsILi8EEENSS_INS5_IJNSA_ILi8EEESF_EEENS5_IJSF_SB_EEEEEEEvNS4_8identityES11_S1B_vS1C_EENS_8epilogue10collective6detail29Sm90TmaWarpSpecializedAdapterINS1F_15DefaultEpilogueISI_SJ_SJ_NS1E_6thread17LinearCombinationISI_Li1EffLNS1J_9ScaleType4KindE0ELNS_15FloatRoundStyleE2ESI_EENS1_15EpilogueDefaultEEEEEvvEEEEvNT_6ParamsE)
        /*0020*/ 	.word	0x000000f0
.L_16:


//--------------------- .nv.compat                --------------------------
	.section	.nv.compat,"",@"SHT_CUDA_COMPAT_INFO"
	.align	4
        /*0000*/ 	.byte	0x02, 0x09, 0x01, 0x00, 0x02, 0x02, 0x04, 0x00, 0x02, 0x05, 0x05, 0x00, 0x03, 0x07, 0x01, 0x01
        /*0010*/ 	.byte	0x02, 0x03, 0x01, 0x00, 0x02, 0x06, 0x01, 0x00, 0x04, 0x0b, 0x08, 0x00, 0x00, 0x00, 0x00, 0x00
        /*0020*/ 	.byte	0x00, 0x00, 0x00, 0x00


//--------------------- .nv.info._ZN7cutlass13device_kernelINS_4gemm6kernel13GemmUniversalIN4cute5tupleIJiiiiEEENS1_10collective13CollectiveMmaINS1_37MainloopSm90TmaGmmaWarpSpecializedFP8ILi3ENS5_IJNS4_1CILi1EEESB_SB_EEENS1_35KernelTmaWarpSpecializedCooperativeEEENS5_IJNSA_ILi128EEENSA_ILi256EEESF_EEENS_12float_e5m2_tENS5_IJlSB_lEEESI_SJ_NS4_8TiledMMAINS4_8MMA_AtomIJNS4_4SM904GMMA31MMA_64x256x32_F32E5M2E5M2_SS_TNILNSN_7ScaleInE1ELSP_1EEEEEENS4_6LayoutINS5_IJNSA_ILi2EEESB_SB_EEENS5_IJSB_NSA_ILi0EEESV_EEEEENS5_IJNS4_10UnderscoreESY_SY_EEEEENS4_13SM90_TMA_LOADENS4_14ComposedLayoutINS4_7SwizzleILi3ELi4ELi3EEENS4_18smem_ptr_flag_bitsILi8EEENSS_INS5_IJNSA_ILi8EEESF_EEENS5_IJSF_SB_EEEEEEEvNS4_8identityES11_S1B_vS1C_EENS_8epilogue10collective6detail29Sm90TmaWarpSpecializedAdapterINS1F_15DefaultEpilogueISI_SJ_SJ_NS1E_6thread17LinearCombinationISI_Li1EffLNS1J_9ScaleType4KindE0ELNS_15FloatRoundStyleE2ESI_EENS1_15EpilogueDefaultEEEEEvvEEEEvNT_6ParamsE --------------------------
	.section	.nv.info._ZN7cutlass13device_kernelINS_4gemm6kernel13GemmUniversalIN4cute5tupleIJiiiiEEENS1_10collective13CollectiveMmaINS1_37MainloopSm90TmaGmmaWarpSpecializedFP8ILi3ENS5_IJNS4_1CILi1EEESB_SB_EEENS1_35KernelTmaWarpSpecializedCooperativeEEENS5_IJNSA_ILi128EEENSA_ILi256EEESF_EEENS_12float_e5m2_tENS5_IJlSB_lEEESI_SJ_NS4_8TiledMMAINS4_8MMA_AtomIJNS4_4SM904GMMA31MMA_64x256x32_F32E5M2E5M2_SS_TNILNSN_7ScaleInE1ELSP_1EEEEEENS4_6LayoutINS5_IJNSA_ILi2EEESB_SB_EEENS5_IJSB_NSA_ILi0EEESV_EEEEENS5_IJNS4_10UnderscoreESY_SY_EEEEENS4_13SM90_TMA_LOADENS4_14ComposedLayoutINS4_7SwizzleILi3ELi4ELi3EEENS4_18smem_ptr_flag_bitsILi8EEENSS_INS5_IJNSA_ILi8EEESF_EEENS5_IJSF_SB_EEEEEEEvNS4_8identityES11_S1B_vS1C_EENS_8epilogue10collective6detail29Sm90TmaWarpSpecializedAdapterINS1F_15DefaultEpilogueISI_SJ_SJ_NS1E_6thread17LinearCombinationISI_Li1EffLNS1J_9ScaleType4KindE0ELNS_15FloatRoundStyleE2ESI_EENS1_15EpilogueDefaultEEEEEvvEEEEvNT_6ParamsE,"",@"SHT_CUDA_INFO"
	.sectionflags	@""
	.align	4


	//----- nvinfo : EIATTR_CUDA_API_VERSION
	.align		4
        /*0000*/ 	.byte	0x04, 0x37
        /*0002*/ 	.short	(.L_18 - .L_17)
.L_17:
        /*0004*/ 	.word	0x00000082


	//----- nvinfo : EIATTR_KPARAM_INFO
	.align		4
.L_18:
        /*0008*/ 	.byte	0x04, 0x17
        /*000a*/ 	.short	(.L_20 - .L_19)
.L_19:
        /*000c*/ 	.word	0x00000000
        /*0010*/ 	.short	0x0000
        /*0012*/ 	.short	0x0070
        /*0014*/ 	.byte	0x00, 0xf0, 0x01, 0x10


	//----- nvinfo : EIATTR_SPARSE_MMA_MASK
	.align		4
.L_20:
        /*0018*/ 	.byte	0x03, 0x50
        /*001a*/ 	.short	0x0000


	//----- nvinfo : EIATTR_MAXREG_COUNT
	.align		4
        /*001c*/ 	.byte	0x03, 0x1b
        /*001e*/ 	.short	0x00a8


	//----- nvinfo : EIATTR_NUM_BARRIERS
	.align		4
        /*0020*/ 	.byte	0x02, 0x4c
        /*0022*/ 	.byte	0x01
	.zero		1


	//----- nvinfo : EIATTR_ANNOTATIONS
	.align		4
        /*0024*/ 	.byte	0x04, 0x55
        /*0026*/ 	.short	(.L_22 - .L_21)


	//   ....[0]....
.L_21:
        /*0028*/ 	.word	0x00000001
        /*002c*/ 	.byte	0x70, 0x05, 0x00, 0x00, 0x01, 0x00, 0x00, 0x00, 0x90, 0x05, 0x00, 0x00, 0x01, 0x00, 0x00, 0x00
        /* <DEDUP_REMOVED lines=185> */
        /*0bcc*/ 	.byte	0x50, 0x00, 0x01, 0x00


	//----- nvinfo : EIATTR_MERCURY_ISA_VERSION
	.align		4
.L_22:
        /*0bd0*/ 	.byte	0x03, 0x5f
        /*0bd2*/ 	.short	0x0101


	//----- nvinfo : EIATTR_INT_WARP_WIDE_INSTR_OFFSETS
	.align		4
        /*0bd4*/ 	.byte	0x04, 0x31
        /*0bd6*/ 	.short	(.L_24 - .L_23)


	//   ....[0]....
.L_23:
        /*0bd8*/ 	.word	0x00000440


	//   ....[1]....
        /*0bdc*/ 	.word	0x00000450


	//   ....[2]....
        /*0be0*/ 	.word	0x00000580


	//----- nvinfo : EIATTR_COOP_GROUP_MASK_REGIDS
	.align		4
.L_24:
        /*0be4*/ 	.byte	0x04, 0x29
        /*0be6*/ 	.short	(.L_26 - .L_25)


	//   ....[0]....
.L_25:
        /*0be8*/ 	.word	0xffffffff


	//   ....[1]....
        /*0bec*/ 	.word	0xffffffff


	//   ....[2]....
        /*0bf0*/ 	.word	0xffffffff


	//   ....[3]....
        /*0bf4*/ 	.word	0xffffffff


	//   ....[4]....
        /*0bf8*/ 	.word	0xffffffff


	//----- nvinfo : EIATTR_COOP_GROUP_INSTR_OFFSETS
	.align		4
.L_26:
        /*0bfc*/ 	.byte	0x04, 0x28
        /*0bfe*/ 	.short	(.L_28 - .L_27)


	//   ....[0]....
.L_27:
        /*0c00*/ 	.word	0x00000070


	//   ....[1]....
        /*0c04*/ 	.word	0x00000080


	//   ....[2]....
        /*0c08*/ 	.word	0x000001a0


	//   ....[3]....
        /*0c0c*/ 	.word	0x00000390


	//   ....[4]....
        /*0c10*/ 	.word	0x000012d0


	//----- nvinfo : EIATTR_REG_RECONFIG
	.align		4
.L_28:
        /*0c14*/ 	.byte	0x01, 0x54
	.zero		2


	//----- nvinfo : EIATTR_MBARRIER_INSTR_OFFSETS
	.align		4
        /*0c18*/ 	.byte	0x04, 0x39
        /*0c1a*/ 	.short	(.L_30 - .L_29)


	//   ....[0]....
.L_29:
        /*0c1c*/ 	.word	0x00000320
        /*0c20*/ 	.word	0x000000ff
        /*0c24*/ 	.word	0x00000000
        /*0c28*/ 	.short	0x0100
        /*0c2a*/ 	.byte	0x09
	.zero		1


	//   ....[1]....
        /*0c2c*/ 	.word	0x00000330
        /*0c30*/ 	.word	0x000000ff
        /*0c34*/ 	.word	0x00000018
        /*0c38*/ 	.short	0x0100
        /*0c3a*/ 	.byte	0x09
	.zero		1


	//   ....[2]....
        /*0c3c*/ 	.word	0x00000340
        /*0c40*/ 	.word	0x000000ff
        /*0c44*/ 	.word	0x00000008
        /*0c48*/ 	.short	0x0100
        /*0c4a*/ 	.byte	0x09
	.zero		1


	//   ....[3]....
        /*0c4c*/ 	.word	0x00000350
        /*0c50*/ 	.word	0x000000ff
        /*0c54*/ 	.word	0x00000020
        /*0c58*/ 	.short	0x0100
        /*0c5a*/ 	.byte	0x09
	.zero		1


	//   ....[4]....
        /*0c5c*/ 	.word	0x00000360
        /*0c60*/ 	.word	0x000000ff
        /*0c64*/ 	.word	0x00000010
        /*0c68*/ 	.short	0x0100
        /*0c6a*/ 	.byte	0x09
	.zero		1


	//   ....[5]....
        /*0c6c*/ 	.word	0x00000370
        /*0c70*/ 	.word	0x000000ff
        /*0c74*/ 	.word	0x00000028
        /*0c78*/ 	.short	0x0100
        /*0c7a*/ 	.byte	0x09
	.zero		1


	//   ....[6]....
        /*0c7c*/ 	.word	0x000005b0
        /*0c80*/ 	.word	0x000000ff
        /*0c84*/ 	.word	0x00000040
        /*0c88*/ 	.short	0x0100
        /*0c8a*/ 	.byte	0x06
	.zero		1


	//   ....[7]....
        /*0c8c*/ 	.word	0x000005c0
        /*0c90*/ 	.word	0x000000ff
        /*0c94*/ 	.word	0x00000048
        /*0c98*/ 	.short	0x0100
        /*0c9a*/ 	.byte	0x06
	.zero		1


	//   ....[8]....
        /*0c9c*/ 	.word	0x00001ad0
        /*0ca0*/ 	.word	0x000000ff
        /*0ca4*/ 	.word	0x00000000
        /*0ca8*/ 	.short	0x010a
        /*0caa*/ 	.byte	0x06
	.zero		1


	//   ....[9]....
        /*0cac*/ 	.word	0x00001b10
        /*0cb0*/ 	.word	0x000000ff
        /*0cb4*/ 	.word	0x00000000
        /*0cb8*/ 	.short	0x010a
        /*0cba*/ 	.byte	0x06
	.zero		1


	//   ....[10]....
        /*0cbc*/ 	.word	0x00002dd0
        /*0cc0*/ 	.word	0x000000ff
        /*0cc4*/ 	.word	0x00000000
        /*0cc8*/ 	.short	0x010a
        /*0cca*/ 	.byte	0x09
	.zero		1


	//   ....[11]....
        /*0ccc*/ 	.word	0x00002e10
        /*0cd0*/ 	.word	0x000000ff
        /*0cd4*/ 	.word	0x00000000
        /*0cd8*/ 	.short	0x010a
        /*0cda*/ 	.byte	0x09
	.zero		1


	//   ....[12]....
        /*0cdc*/ 	.word	0x00003ee0
        /*0ce0*/ 	.word	0x000000ff
        /*0ce4*/ 	.word	0x00000000
        /*0ce8*/ 	.short	0x0101
        /*0cea*/ 	.byte	0x08
	.zero		1


	//   ....[13]....
        /*0cec*/ 	.word	0x00005070
        /*0cf0*/ 	.word	0x000000ff
        /*0cf4*/ 	.word	0x00000000
        /*0cf8*/ 	.short	0x0101
        /*0cfa*/ 	.byte	0x08
	.zero		1


	//   ....[14]....
        /*0cfc*/ 	.word	0x0000f300
        /*0d00*/ 	.word	0x0000000d
        /*0d04*/ 	.word	0x00000018
        /*0d08*/ 	.short	0x010a
        /*0d0a*/ 	.byte	0x3f
	.zero		1


	//   ....[15]....
        /*0d0c*/ 	.word	0x0000f6c0
        /*0d10*/ 	.word	0x00000004
        /*0d14*/ 	.word	0x00000048
        /*0d18*/ 	.short	0x0101
        /*0d1a*/ 	.byte	0x3f
	.zero		1


	//   ....[16]....
        /*0d1c*/ 	.word	0x0000fe30
        /*0d20*/ 	.word	0x00000007
        /*0d24*/ 	.word	0x00000000
        /*0d28*/ 	.short	0x010a
        /*0d2a*/ 	.byte	0x3f
	.zero		1


	//   ....[17]....
        /*0d2c*/ 	.word	0x0000feb0
        /*0d30*/ 	.word	0x00000009
        /*0d34*/ 	.word	0x00000000
        /*0d38*/ 	.short	0x010a
        /*0d3a*/ 	.byte	0x3f
	.zero		1


	//   ....[18]....
        /*0d3c*/ 	.word	0x0000ff40
        /*0d40*/ 	.word	0x00000003
        /*0d44*/ 	.word	0x00000000
        /*0d48*/ 	.short	0x010a
        /*0d4a*/ 	.byte	0x3f
	.zero		1


	//   ....[19]....
        /*0d4c*/ 	.word	0x0000ffb0
        /*0d50*/ 	.word	0x00000003
        /*0d54*/ 	.word	0x00000000
        /*0d58*/ 	.short	0x010a
        /*0d5a*/ 	.byte	0x3f
	.zero		1


	//   ....[20]....
        /*0d5c*/ 	.word	0x00010020
        /*0d60*/ 	.word	0x00000000
        /*0d64*/ 	.word	0x00000000
        /*0d68*/ 	.short	0x010a
        /*0d6a*/ 	.byte	0x3f
	.zero		1


	//   ....[21]....
        /*0d6c*/ 	.word	0x00010100
        /*0d70*/ 	.word	0x0000000d
        /*0d74*/ 	.word	0x00000018
        /*0d78*/ 	.short	0x010a
        /*0d7a*/ 	.byte	0x3f
	.zero		1


	//   ....[22]....
        /*0d7c*/ 	.word	0x000101e0
        /*0d80*/ 	.word	0x00000007
        /*0d84*/ 	.word	0x00000000
        /*0d88*/ 	.short	0x010a
        /*0d8a*/ 	.byte	0x3f
	.zero		1


	//   ....[23]....
        /*0d8c*/ 	.word	0x00010230
        /*0d90*/ 	.word	0x00000009
        /*0d94*/ 	.word	0x00000000
        /*0d98*/ 	.short	0x010a
        /*0d9a*/ 	.byte	0x3f
	.zero		1


	//----- nvinfo : EIATTR_NUM_MBARRIERS
	.align		4
.L_30:
        /*0d9c*/ 	.byte	0x03, 0x38
        /*0d9e*/ 	.short	0x0008


	//----- nvinfo : EIATTR_EXIT_INSTR_OFFSETS
	.align		4
        /*0da0*/ 	.byte	0x04, 0x1c
        /*0da2*/ 	.short	(.L_32 - .L_31)


	//   ....[0]....
.L_31:
        /*0da4*/ 	.word	0x00000620


	//   ....[1]....
        /*0da8*/ 	.word	0x00000f70


	//   ....[2]....
        /*0dac*/ 	.word	0x0000e940


	//   ....[3]....
        /*0db0*/ 	.word	0x0000ef90


	//   ....[4]....
        /*0db4*/ 	.word	0x0000ff90


	//----- nvinfo : EIATTR_MAX_THREADS
	.align		4
.L_32:
        /*0db8*/ 	.byte	0x04, 0x05
        /*0dba*/ 	.short	(.L_34 - .L_33)
.L_33:
        /*0dbc*/ 	.word	0x00000180
        /*0dc0*/ 	.word	0x00000001
        /*0dc4*/ 	.word	0x00000001


	//----- nvinfo : EIATTR_CRS_STACK_SIZE
	.align		4
.L_34:
        /*0dc8*/ 	.byte	0x04, 0x1e
        /*0dca*/ 	.short	(.L_36 - .L_35)
.L_35:
        /*0dcc*/ 	.word	0x00000000


	//----- nvinfo : EIATTR_CBANK_PARAM_SIZE
	.align		4
.L_36:
        /*0dd0*/ 	.byte	0x03, 0x19
        /*0dd2*/ 	.short	0x0470


	//----- nvinfo : EIATTR_PARAM_CBANK
	.align		4
        /*0dd4*/ 	.byte	0x04, 0x0a
        /*0dd6*/ 	.short	(.L_38 - .L_37)
	.align		4
.L_37:
        /*0dd8*/ 	.word	index@(.nv.constant0._ZN7cutlass13device_kernelINS_4gemm6kernel13GemmUniversalIN4cute5tupleIJiiiiEEENS1_10collective13CollectiveMmaINS1_37MainloopSm90TmaGmmaWarpSpecializedFP8ILi3ENS5_IJNS4_1CILi1EEESB_SB_EEENS1_35KernelTmaWarpSpecializedCooperativeEEENS5_IJNSA_ILi128EEENSA_ILi256EEESF_EEENS_12float_e5m2_tENS5_IJlSB_lEEESI_SJ_NS4_8TiledMMAINS4_8MMA_AtomIJNS4_4SM904GMMA31MMA_64x256x32_F32E5M2E5M2_SS_TNILNSN_7ScaleInE1ELSP_1EEEEEENS4_6LayoutINS5_IJNSA_ILi2EEESB_SB_EEENS5_IJSB_NSA_ILi0EEESV_EEEEENS5_IJNS4_10UnderscoreESY_SY_EEEEENS4_13SM90_TMA_LOADENS4_14ComposedLayoutINS4_7SwizzleILi3ELi4ELi3EEENS4_18smem_ptr_flag_bitsILi8EEENSS_INS5_IJNSA_ILi8EEESF_EEENS5_IJSF_SB_EEEEEEEvNS4_8identityES11_S1B_vS1C_EENS_8epilogue10collective6detail29Sm90TmaWarpSpecializedAdapterINS1F_15DefaultEpilogueISI_SJ_SJ_NS1E_6thread17LinearCombinationISI_Li1EffLNS1J_9ScaleType4KindE0ELNS_15FloatRoundStyleE2ESI_EENS1_15EpilogueDefaultEEEEEvvEEEEvNT_6ParamsE)
        /*0ddc*/ 	.short	0x0210
        /*0dde*/ 	.short	0x0470


	//----- nvinfo : EIATTR_SW_WAR
	.align		4
.L_38:
        /*0de0*/ 	.byte	0x04, 0x36
        /*0de2*/ 	.short	(.L_40 - .L_39)
.L_39:
        /*0de4*/ 	.word	0x00000008
.L_40:


//--------------------- .nv.callgraph             --------------------------
	.section	.nv.callgraph,"",@"SHT_CUDA_CALLGRAPH"
	.align	4
	.sectionentsize	8
	.align		4
        /*0000*/ 	.word	0x00000000
	.align		4
        /*0004*/ 	.word	0xffffffff
	.align		4
        /*0008*/ 	.word	0x00000000
	.align		4
        /*000c*/ 	.word	0xfffffffe
	.align		4
        /*0010*/ 	.word	0x00000000
	.align		4
        /*0014*/ 	.word	0xfffffffd
	.align		4
        /*0018*/ 	.word	0x00000000
	.align		4
        /*001c*/ 	.word	0xfffffffc


//--------------------- .nv.constant4             --------------------------
	.section	.nv.constant4,"a",@progbits
	.align	8
	.align		8
.nv.constant4:
        /*0000*/ 	.dword	_ZN40_INTERNAL_4e13806a_4_k_cu_651cf9aa_192364cuda3std3__45__cpo5beginE
	.align		8
        /*0008*/ 	.dword	_ZN40_INTERNAL_4e13806a_4_k_cu_651cf9aa_192364cuda3std3__45__cpo3endE
	.align		8
        /*0010*/ 	.dword	_ZN40_INTERNAL_4e13806a_4_k_cu_651cf9aa_192364cuda3std3__45__cpo6cbeginE
	.align		8
        /*0018*/ 	.dword	_ZN40_INTERNAL_4e13806a_4_k_cu_651cf9aa_192364cuda3std3__45__cpo4cendE
	.align		8
        /*0020*/ 	.dword	_ZN40_INTERNAL_4e13806a_4_k_cu_651cf9aa_192364cuda3std3__442_GLOBAL__N__4e13806a_4_k_cu_651cf9aa_192366ignoreE
	.align		8
        /*0028*/ 	.dword	_ZN40_INTERNAL_4e13806a_4_k_cu_651cf9aa_192364cuda3std3__419piecewise_constructE
	.align		8
        /*0030*/ 	.dword	_ZN40_INTERNAL_4e13806a_4_k_cu_651cf9aa_192364cuda3std3__48in_placeE
	.align		8
        /*0038*/ 	.dword	_ZN40_INTERNAL_4e13806a_4_k_cu_651cf9aa_192364cuda3std6ranges3__45__cpo4swapE
	.align		8
        /*0040*/ 	.dword	_ZN40_INTERNAL_4e13806a_4_k_cu_651cf9aa_192364cuda3std6ranges3__45__cpo9iter_moveE
	.align		8
        /*0048*/ 	.dword	_ZN40_INTERNAL_4e13806a_4_k_cu_651cf9aa_192364cute7productE
	.align		8
        /*0050*/ 	.dword	_ZN40_INTERNAL_4e13806a_4_k_cu_651cf9aa_192364cute1_E


//--------------------- .text._ZN7cutlass13device_kernelINS_4gemm6kernel13GemmUniversalIN4cute5tupleIJiiiiEEENS1_10collective13CollectiveMmaINS1_37MainloopSm90TmaGmmaWarpSpecializedFP8ILi3ENS5_IJNS4_1CILi1EEESB_SB_EEENS1_35KernelTmaWarpSpecializedCooperativeEEENS5_IJNSA_ILi128EEENSA_ILi256EEESF_EEENS_12float_e5m2_tENS5_IJlSB_lEEESI_SJ_NS4_8TiledMMAINS4_8MMA_AtomIJNS4_4SM904GMMA31MMA_64x256x32_F32E5M2E5M2_SS_TNILNSN_7ScaleInE1ELSP_1EEEEEENS4_6LayoutINS5_IJNSA_ILi2EEESB_SB_EEENS5_IJSB_NSA_ILi0EEESV_EEEEENS5_IJNS4_10UnderscoreESY_SY_EEEEENS4_13SM90_TMA_LOADENS4_14ComposedLayoutINS4_7SwizzleILi3ELi4ELi3EEENS4_18smem_ptr_flag_bitsILi8EEENSS_INS5_IJNSA_ILi8EEESF_EEENS5_IJSF_SB_EEEEEEEvNS4_8identityES11_S1B_vS1C_EENS_8epilogue10collective6detail29Sm90TmaWarpSpecializedAdapterINS1F_15DefaultEpilogueISI_SJ_SJ_NS1E_6thread17LinearCombinationISI_Li1EffLNS1J_9ScaleType4KindE0ELNS_15FloatRoundStyleE2ESI_EENS1_15EpilogueDefaultEEEEEvvEEEEvNT_6ParamsE --------------------------
	.section	.text._ZN7cutlass13device_kernelINS_4gemm6kernel13GemmUniversalIN4cute5tupleIJiiiiEEENS1_10collective13CollectiveMmaINS1_37MainloopSm90TmaGmmaWarpSpecializedFP8ILi3ENS5_IJNS4_1CILi1EEESB_SB_EEENS1_35KernelTmaWarpSpecializedCooperativeEEENS5_IJNSA_ILi128EEENSA_ILi256EEESF_EEENS_12float_e5m2_tENS5_IJlSB_lEEESI_SJ_NS4_8TiledMMAINS4_8MMA_AtomIJNS4_4SM904GMMA31MMA_64x256x32_F32E5M2E5M2_SS_TNILNSN_7ScaleInE1ELSP_1EEEEEENS4_6LayoutINS5_IJNSA_ILi2EEESB_SB_EEENS5_IJSB_NSA_ILi0EEESV_EEEEENS5_IJNS4_10UnderscoreESY_SY_EEEEENS4_13SM90_TMA_LOADENS4_14ComposedLayoutINS4_7SwizzleILi3ELi4ELi3EEENS4_18smem_ptr_flag_bitsILi8EEENSS_INS5_IJNSA_ILi8EEESF_EEENS5_IJSF_SB_EEEEEEEvNS4_8identityES11_S1B_vS1C_EENS_8epilogue10collective6detail29Sm90TmaWarpSpecializedAdapterINS1F_15DefaultEpilogueISI_SJ_SJ_NS1E_6thread17LinearCombinationISI_Li1EffLNS1J_9ScaleType4KindE0ELNS_15FloatRoundStyleE2ESI_EENS1_15EpilogueDefaultEEEEEvvEEEEvNT_6ParamsE,"ax",@progbits
	.align	128
.text._ZN7cutlass13device_kernelINS_4gemm6kernel13GemmUniversalIN4cute5tupleIJiiiiEEENS1_10collective13CollectiveMmaINS1_37MainloopSm90TmaGmmaWarpSpecializedFP8ILi3ENS5_IJNS4_1CILi1EEESB_SB_EEENS1_35KernelTmaWarpSpecializedCooperativeEEENS5_IJNSA_ILi128EEENSA_ILi256EEESF_EEENS_12float_e5m2_tENS5_IJlSB_lEEESI_SJ_NS4_8TiledMMAINS4_8MMA_AtomIJNS4_4SM904GMMA31MMA_64x256x32_F32E5M2E5M2_SS_TNILNSN_7ScaleInE1ELSP_1EEEEEENS4_6LayoutINS5_IJNSA_ILi2EEESB_SB_EEENS5_IJSB_NSA_ILi0EEESV_EEEEENS5_IJNS4_10UnderscoreESY_SY_EEEEENS4_13SM90_TMA_LOADENS4_14ComposedLayoutINS4_7SwizzleILi3ELi4ELi3EEENS4_18smem_ptr_flag_bitsILi8EEENSS_INS5_IJNSA_ILi8EEESF_EEENS5_IJSF_SB_EEEEEEEvNS4_8identityES11_S1B_vS1C_EENS_8epilogue10collective6detail29Sm90TmaWarpSpecializedAdapterINS1F_15DefaultEpilogueISI_SJ_SJ_NS1E_6thread17LinearCombinationISI_Li1EffLNS1J_9ScaleType4KindE0ELNS_15FloatRoundStyleE2ESI_EENS1_15EpilogueDefaultEEEEEvvEEEEvNT_6ParamsE:
        .type           _ZN7cutlass13device_kernelINS_4gemm6kernel13GemmUniversalIN4cute5tupleIJiiiiEEENS1_10collective13CollectiveMmaINS1_37MainloopSm90TmaGmmaWarpSpecializedFP8ILi3ENS5_IJNS4_1CILi1EEESB_SB_EEENS1_35KernelTmaWarpSpecializedCooperativeEEENS5_IJNSA_ILi128EEENSA_ILi256EEESF_EEENS_12float_e5m2_tENS5_IJlSB_lEEESI_SJ_NS4_8TiledMMAINS4_8MMA_AtomIJNS4_4SM904GMMA31MMA_64x256x32_F32E5M2E5M2_SS_TNILNSN_7ScaleInE1ELSP_1EEEEEENS4_6LayoutINS5_IJNSA_ILi2EEESB_SB_EEENS5_IJSB_NSA_ILi0EEESV_EEEEENS5_IJNS4_10UnderscoreESY_SY_EEEEENS4_13SM90_TMA_LOADENS4_14ComposedLayoutINS4_7SwizzleILi3ELi4ELi3EEENS4_18smem_ptr_flag_bitsILi8EEENSS_INS5_IJNSA_ILi8EEESF_EEENS5_IJSF_SB_EEEEEEEvNS4_8identityES11_S1B_vS1C_EENS_8epilogue10collective6detail29Sm90TmaWarpSpecializedAdapterINS1F_15DefaultEpilogueISI_SJ_SJ_NS1E_6thread17LinearCombinationISI_Li1EffLNS1J_9ScaleType4KindE0ELNS_15FloatRoundStyleE2ESI_EENS1_15EpilogueDefaultEEEEEvvEEEEvNT_6ParamsE,@function
        .size           _ZN7cutlass13device_kernelINS_4gemm6kernel13GemmUniversalIN4cute5tupleIJiiiiEEENS1_10collective13CollectiveMmaINS1_37MainloopSm90TmaGmmaWarpSpecializedFP8ILi3ENS5_IJNS4_1CILi1EEESB_SB_EEENS1_35KernelTmaWarpSpecializedCooperativeEEENS5_IJNSA_ILi128EEENSA_ILi256EEESF_EEENS_12float_e5m2_tENS5_IJlSB_lEEESI_SJ_NS4_8TiledMMAINS4_8MMA_AtomIJNS4_4SM904GMMA31MMA_64x256x32_F32E5M2E5M2_SS_TNILNSN_7ScaleInE1ELSP_1EEEEEENS4_6LayoutINS5_IJNSA_ILi2EEESB_SB_EEENS5_IJSB_NSA_ILi0EEESV_EEEEENS5_IJNS4_10UnderscoreESY_SY_EEEEENS4_13SM90_TMA_LOADENS4_14ComposedLayoutINS4_7SwizzleILi3ELi4ELi3EEENS4_18smem_ptr_flag_bitsILi8EEENSS_INS5_IJNSA_ILi8EEESF_EEENS5_IJSF_SB_EEEEEEEvNS4_8identityES11_S1B_vS1C_EENS_8epilogue10collective6detail29Sm90TmaWarpSpecializedAdapterINS1F_15DefaultEpilogueISI_SJ_SJ_NS1E_6thread17LinearCombinationISI_Li1EffLNS1J_9ScaleType4KindE0ELNS_15FloatRoundStyleE2ESI_EENS1_15EpilogueDefaultEEEEEvvEEEEvNT_6ParamsE,(.L_x_327 - _ZN7cutlass13device_kernelINS_4gemm6kernel13GemmUniversalIN4cute5tupleIJiiiiEEENS1_10collective13CollectiveMmaINS1_37MainloopSm90TmaGmmaWarpSpecializedFP8ILi3ENS5_IJNS4_1CILi1EEESB_SB_EEENS1_35KernelTmaWarpSpecializedCooperativeEEENS5_IJNSA_ILi128EEENSA_ILi256EEESF_EEENS_12float_e5m2_tENS5_IJlSB_lEEESI_SJ_NS4_8TiledMMAINS4_8MMA_AtomIJNS4_4SM904GMMA31MMA_64x256x32_F32E5M2E5M2_SS_TNILNSN_7ScaleInE1ELSP_1EEEEEENS4_6LayoutINS5_IJNSA_ILi2EEESB_SB_EEENS5_IJSB_NSA_ILi0EEESV_EEEEENS5_IJNS4_10UnderscoreESY_SY_EEEEENS4_13SM90_TMA_LOADENS4_14ComposedLayoutINS4_7SwizzleILi3ELi4ELi3EEENS4_18smem_ptr_flag_bitsILi8EEENSS_INS5_IJNSA_ILi8EEESF_EEENS5_IJSF_SB_EEEEEEEvNS4_8identityES11_S1B_vS1C_EENS_8epilogue10collective6detail29Sm90TmaWarpSpecializedAdapterINS1F_15DefaultEpilogueISI_SJ_SJ_NS1E_6thread17LinearCombinationISI_Li1EffLNS1J_9ScaleType4KindE0ELNS_15FloatRoundStyleE2ESI_EENS1_15EpilogueDefaultEEEEEvvEEEEvNT_6ParamsE)
        .other          _ZN7cutlass13device_kernelINS_4gemm6kernel13GemmUniversalIN4cute5tupleIJiiiiEEENS1_10collective13CollectiveMmaINS1_37MainloopSm90TmaGmmaWarpSpecializedFP8ILi3ENS5_IJNS4_1CILi1EEESB_SB_EEENS1_35KernelTmaWarpSpecializedCooperativeEEENS5_IJNSA_ILi128EEENSA_ILi256EEESF_EEENS_12float_e5m2_tENS5_IJlSB_lEEESI_SJ_NS4_8TiledMMAINS4_8MMA_AtomIJNS4_4SM904GMMA31MMA_64x256x32_F32E5M2E5M2_SS_TNILNSN_7ScaleInE1ELSP_1EEEEEENS4_6LayoutINS5_IJNSA_ILi2EEESB_SB_EEENS5_IJSB_NSA_ILi0EEESV_EEEEENS5_IJNS4_10UnderscoreESY_SY_EEEEENS4_13SM90_TMA_LOADENS4_14ComposedLayoutINS4_7SwizzleILi3ELi4ELi3EEENS4_18smem_ptr_flag_bitsILi8EEENSS_INS5_IJNSA_ILi8EEESF_EEENS5_IJSF_SB_EEEEEEEvNS4_8identityES11_S1B_vS1C_EENS_8epilogue10collective6detail29Sm90TmaWarpSpecializedAdapterINS1F_15DefaultEpilogueISI_SJ_SJ_NS1E_6thread17LinearCombinationISI_Li1EffLNS1J_9ScaleType4KindE0ELNS_15FloatRoundStyleE2ESI_EENS1_15EpilogueDefaultEEEEEvvEEEEvNT_6ParamsE,@"STO_CUDA_ENTRY STV_DEFAULT"
_ZN7cutlass13device_kernelINS_4gemm6kernel13GemmUniversalIN4cute5tupleIJiiiiEEENS1_10collective13CollectiveMmaINS1_37MainloopSm90TmaGmmaWarpSpecializedFP8ILi3ENS5_IJNS4_1CILi1EEESB_SB_EEENS1_35KernelTmaWarpSpecializedCooperativeEEENS5_IJNSA_ILi128EEENSA_ILi256EEESF_EEENS_12float_e5m2_tENS5_IJlSB_lEEESI_SJ_NS4_8TiledMMAINS4_8MMA_AtomIJNS4_4SM904GMMA31MMA_64x256x32_F32E5M2E5M2_SS_TNILNSN_7ScaleInE1ELSP_1EEEEEENS4_6LayoutINS5_IJNSA_ILi2EEESB_SB_EEENS5_IJSB_NSA_ILi0EEESV_EEEEENS5_IJNS4_10UnderscoreESY_SY_EEEEENS4_13SM90_TMA_LOADENS4_14ComposedLayoutINS4_7SwizzleILi3ELi4ELi3EEENS4_18smem_ptr_flag_bitsILi8EEENSS_INS5_IJNSA_ILi8EEESF_EEENS5_IJSF_SB_EEEEEEEvNS4_8identityES11_S1B_vS1C_EENS_8epilogue10collective6detail29Sm90TmaWarpSpecializedAdapterINS1F_15DefaultEpilogueISI_SJ_SJ_NS1E_6thread17LinearCombinationISI_Li1EffLNS1J_9ScaleType4KindE0ELNS_15FloatRoundStyleE2ESI_EENS1_15EpilogueDefaultEEEEEvvEEEEvNT_6ParamsE:
[----:B------:R-:W0:Y:S02]  /*0000*/  LDC R1, c[0x0][0x28] ;  /* 0x00000a00ff017b82 */ /* 0x000e240000000800 */
[----:B0-----:R-:W-:Y:S01]  /*0010*/  VIADD R1, R1, 0xffffff10 ;  /* 0xffffff1001017836 */ /* 0x001fe20000000000 */
[----:B------:R-:W0:Y:S01]  /*0020*/  S2R R2, SR_TID.X ;  /* 0x0000000000027919 */ /* 0x000e220000002100 */
[----:B------:R-:W-:Y:S01]  /*0030*/  ELECT P0, URZ, PT ;  /* 0x00000000003f782f */ /* 0x000fe20003800000 */
[----:B------:R-:W-:Y:S01]  /*0040*/  BSSY B0, `(.L_x_0) ;  /* 0x0000015000007945 */ /* 0x000fe20003800000 */
[--C-:B0-----:R-:W-:Y:S02]  /*0050*/  SHF.R.U32.HI R0, RZ, 0x5, R2.reuse ;  /* 0x00000005ff007819 */ /* 0x101fe40000011602 */
[----:B------:R-:W-:-:S03]  /*0060*/  SHF.R.U32.HI R2, RZ, 0x7, R2 ;  /* 0x00000007ff027819 */ /* 0x000fc60000011602 */
[----:B------:R-:W0:Y:S04]  /*0070*/  SHFL.IDX PT, R3, R0, RZ, 0x1f ;  /* 0x00001fff00037589 */ /* 0x000e2800000e0000 */
[----:B------:R-:W1:Y:S01]  /*0080*/  SHFL.IDX PT, R2, R2, RZ, 0x1f ;  /* 0x00001fff02027589 */ /* 0x000e6200000e0000 */
[----:B0-----:R-:W-:Y:S02]  /*0090*/  R2UR UR4, R3 ;  /* 0x00000000030472ca */ /* 0x001fe400000e0000 */
[----:B-1----:R-:W-:-:S11]  /*00a0*/  R2UR UR6, R2 ;  /* 0x00000000020672ca */ /* 0x002fd600000e0000 */
[----:B------:R-:W-:Y:S02]  /*00b0*/  USHF.R.S32.HI UR5, URZ, 0x1f, UR4 ;  /* 0x0000001f3f057899 */ /* 0x000fe40008011404 */
[----:B------:R-:W-:Y:S02]  /*00c0*/  ISETP.NE.OR P0, PT, RZ, UR4, !P0 ;  /* 0x00000004ff007c0c */ /* 0x000fe4000c705670 */
[----:B------:R-:W-:-:S04]  /*00d0*/  ULEA.HI UR5, UR5, UR4, URZ, 0x2 ;  /* 0x0000000405057291 */ /* 0x000fc8000f8f103f */
[----:B------:R-:W-:-:S04]  /*00e0*/  ULOP3.LUT UR5, UR5, 0xfffffffc, URZ, 0xc0, !UPT ;  /* 0xfffffffc05057892 */ /* 0x000fc8000f8ec03f */
[----:B------:R-:W-:-:S03]  /*00f0*/  UIADD3 UR8, UR4, -UR5, URZ ;  /* 0x8000000504087290 */ /* 0x000fc6000fffe03f */
[----:B------:R-:W-:Y:S09]  /*0100*/  @P0 BRA `(.L_x_1) ;  /* 0x0000000000200947 */ /* 0x000ff20003800000 */
[----:B------:R-:W-:Y:S02]  /*0110*/  ULDC.64 UR4, c[0x0][0x198] ;  /* 0x0000660000047ab9 */ /* 0x000fe40000000a00 */
[----:B------:R-:W-:Y:S02]  /*0120*/  UIADD3 UR10, UP0, UR4, 0xf0, URZ ;  /* 0x000000f0040a7890 */ /* 0x000fe4000ff1e03f */
[----:B------:R-:W-:Y:S02]  /*0130*/  UIADD3 UR4, UP1, UR4, 0x1f0, URZ ;  /* 0x000001f004047890 */ /* 0x000fe4000ff3e03f */
[----:B------:R-:W-:Y:S02]  /*0140*/  UIADD3.X UR11, URZ, UR5, URZ, UP0, !UPT ;  /* 0x000000053f0b7290 */ /* 0x000fe400087fe43f */
[----:B------:R-:W-:-:S07]  /*0150*/  UIADD3.X UR5, URZ, UR5, URZ, UP1, !UPT ;  /* 0x000000053f057290 */ /* 0x000fce0008ffe43f */
[----:B------:R0:W-:Y:S02]  /*0160*/  UTMACCTL.PF [UR10] ;  /* 0x000000000a0079b9 */ /* 0x0001e40008040000 */
[----:B------:R0:W-:Y:S02]  /*0170*/  UTMACCTL.PF [UR4] ;  /* 0x00000000040079b9 */ /* 0x0001e40008040000 */
[----:B0-----:R-:W-:Y:S01]  /*0180*/  NOP ;  /* 0x0000000000007918 */ /* 0x001fe20000000000 */
.L_x_1:
[----:B------:R-:W-:Y:S05]  /*0190*/  BSYNC B0 ;  /* 0x0000000000007941 */ /* 0x000fea0003800000 */
.L_x_0:
[----:B------:R-:W0:Y:S01]  /*01a0*/  SHFL.IDX PT, R2, R0, RZ, 0x1f ;  /* 0x00001fff00027589 */ /* 0x000e2200000e0000 */
[----:B------:R-:W-:Y:S01]  /*01b0*/  UISETP.NE.AND UP0, UPT, UR8, 0x3, UPT ;  /* 0x000000030800788c */ /* 0x000fe2000bf05270 */
[----:B------:R-:W-:Y:S01]  /*01c0*/  ISETP.NE.AND P1, PT, RZ, UR6, PT ;  /* 0x00000006ff007c0c */ /* 0x000fe2000bf25270 */
[----:B------:R-:W-:Y:S02]  /*01d0*/  UIADD3 UR10, UR6, -0x1, URZ ;  /* 0xffffffff060a7890 */ /* 0x000fe4000fffe03f */
[----:B------:R-:W-:Y:S02]  /*01e0*/  UISETP.EQ.OR UP0, UPT, UR8, URZ, !UP0 ;  /* 0x0000003f0800728c */ /* 0x000fe4000c702670 */
[----:B------:R-:W-:Y:S02]  /*01f0*/  UISETP.GE.U32.AND UP1, UPT, UR10, 0x2, UPT ;  /* 0x000000020a00788c */ /* 0x000fe4000bf26070 */
[----:B------:R-:W-:-:S04]  /*0200*/  UISETP.EQ.AND UP0, UPT, UR6, URZ, UP0 ;  /* 0x0000003f0600728c */ /* 0x000fc80008702270 */
[----:B------:R-:W-:-:S04]  /*0210*/  USEL UR13, URZ, 0x1, !UP0 ;  /* 0x000000013f0d7887 */ /* 0x000fc8000c000000 */
[----:B------:R-:W-:Y:S01]  /*0220*/  USEL UR13, UR13, 0x2, UP1 ;  /* 0x000000020d0d7887 */ /* 0x000fe20008800000 */
[----:B0-----:R-:W-:-:S13]  /*0230*/  ISETP.NE.AND P0, PT, R2, RZ, PT ;  /* 0x000000ff0200720c */ /* 0x001fda0003f05270 */
[----:B------:R-:W-:Y:S05]  /*0240*/  @P0 BRA `(.L_x_2) ;  /* 0x0000000000500947 */ /* 0x000fea0003800000 */
[----:B------:R-:W0:Y:S01]  /*0250*/  S2UR UR9, SR_CgaCtaId ;  /* 0x00000000000979c3 */ /* 0x000e220000008800 */
[----:B------:R-:W-:Y:S01]  /*0260*/  UMOV UR4, 0x400 ;  /* 0x0000040000047882 */ /* 0x000fe20000000000 */
[----:B------:R-:W-:Y:S01]  /*0270*/  UMOV UR5, 0x1 ;  /* 0x0000000100057882 */ /* 0x000fe20000000000 */
[----:B------:R-:W-:Y:S01]  /*0280*/  UMOV UR6, 0x100 ;  /* 0x0000010000067882 */ /* 0x000fe20000000000 */
[----:B------:R-:W-:Y:S01]  /*0290*/  ELECT P0, URZ, PT ;  /* 0x00000000003f782f */ /* 0x000fe20003800000 */
[----:B------:R-:W-:-:S04]  /*02a0*/  UIADD3 UR6, -UR6, 0x100000, URZ ;  /* 0x0010000006067890 */ /* 0x000fc8000fffe13f */
[----:B------:R-:W-:Y:S02]  /*02b0*/  USHF.L.U32 UR7, UR6, 0xb, URZ ;  /* 0x0000000b06077899 */ /* 0x000fe4000800063f */
[----:B------:R-:W-:Y:S02]  /*02c0*/  USHF.L.U32 UR6, UR6, 0x1, URZ ;  /* 0x0000000106067899 */ /* 0x000fe4000800063f */
[----:B0-----:R-:W-:Y:S02]  /*02d0*/  ULEA UR9, UR9, UR4, 0x18 ;  /* 0x0000000409097291 */ /* 0x001fe4000f8ec03f */
[----:B------:R-:W-:-:S04]  /*02e0*/  UIADD3 UR4, -UR5, 0x100000, URZ ;  /* 0x0010000005047890 */ /* 0x000fc8000fffe13f */
[----:B------:R-:W-:Y:S02]  /*02f0*/  USHF.L.U32 UR5, UR4, 0xb, URZ ;  /* 0x0000000b04057899 */ /* 0x000fe4000800063f */
[----:B------:R-:W-:Y:S01]  /*0300*/  USHF.L.U32 UR4, UR4, 0x1, URZ ;  /* 0x0000000104047899 */ /* 0x000fe2000800063f */
[----:B------:R-:W0:Y:S11]  /*0310*/  FENCE.VIEW.ASYNC.S ;  /* 0x00000000000073c6 */ /* 0x000e360000000000 */
[----:B0-----:R0:W1:Y:S01]  /*0320*/  SYNCS.EXCH.64 URZ, [UR9], UR4 ;  /* 0x00000004093f75b2 */ /* 0x0010620008000100 */
[----:B------:R0:W2:Y:S01]  /*0330*/  SYNCS.EXCH.64 URZ, [UR9+0x18], UR6 ;  /* 0x00001806093f75b2 */ /* 0x0000a20008000100 */
[----:B------:R0:W3:Y:S01]  /*0340*/  SYNCS.EXCH.64 URZ, [UR9+0x8], UR4 ;  /* 0x00000804093f75b2 */ /* 0x0000e20008000100 */
[----:B------:R0:W4:Y:S01]  /*0350*/  SYNCS.EXCH.64 URZ, [UR9+0x20], UR6 ;  /* 0x00002006093f75b2 */ /* 0x0001220008000100 */
[----:B------:R0:W0:Y:S01]  /*0360*/  SYNCS.EXCH.64 URZ, [UR9+0x10], UR4 ;  /* 0x00001004093f75b2 */ /* 0x0000220008000100 */
[----:B------:R0:W0:Y:S01]  /*0370*/  SYNCS.EXCH.64 URZ, [UR9+0x28], UR6 ;  /* 0x00002806093f75b2 */ /* 0x0000220008000100 */
[----:B------:R-:W-:Y:S01]  /*0380*/  NOP ;  /* 0x0000000000007918 */ /* 0x000fe20000000000 */
.L_x_2:
[----:B------:R-:W5:Y:S01]  /*0390*/  SHFL.IDX PT, R0, R0, RZ, 0x1f ;  /* 0x00001fff00007589 */ /* 0x000f6200000e0000 */
[----:B------:R-:W1:Y:S01]  /*03a0*/  LDC R2, c[0x0][0x65c] ;  /* 0x00019700ff027b82 */ /* 0x000e620000000800 */
[----:B------:R-:W-:Y:S01]  /*03b0*/  ELECT P0, URZ, PT ;  /* 0x00000000003f782f */ /* 0x000fe20003800000 */
[----:B------:R-:W-:Y:S01]  /*03c0*/  IMAD.MOV.U32 R3, RZ, RZ, RZ ;  /* 0x000000ffff037224 */ /* 0x000fe200078e00ff */
[----:B0-----:R-:W-:Y:S01]  /*03d0*/  UMOV UR4, 0x20 ;  /* 0x0000002000047882 */ /* 0x001fe20000000000 */
[----:B------:R-:W-:Y:S01]  /*03e0*/  NOP ;  /* 0x0000000000007918 */ /* 0x000fe20000000000 */
[----:B------:R-:W-:Y:S01]  /*03f0*/  NOP ;  /* 0x0000000000007918 */ /* 0x000fe20000000000 */
[----:B-----5:R-:W-:Y:S02]  /*0400*/  ISETP.NE.OR P0, PT, R0, RZ, !P0 ;  /* 0x000000ff0000720c */ /* 0x020fe40004705670 */
[----:B-1----:R-:W-:Y:S01]  /*0410*/  ISETP.NE.AND P2, PT, R2, 0x1, PT ;  /* 0x000000010200780c */ /* 0x002fe20003f45270 */
[----:B------:R-:W0:Y:S01]  /*0420*/  S2R R0, SR_CTAID.Y ;  /* 0x0000000000007919 */ /* 0x000e220000002600 */
[----:B------:R-:W1:Y:S09]  /*0430*/  S2R R2, SR_CTAID.X ;  /* 0x0000000000027919 */ /* 0x000e720000002500 */
[----:B------:R-:W-:Y:S01]  /*0440*/  VOTEU.ALL UP0, P0 ;  /* 0x00000000003f7886 */ /* 0x000fe20000000000 */
[----:B------:R-:W-:Y:S01]  /*0450*/  VOTEU.ALL UP1, P0 ;  /* 0x00000000003f7886 */ /* 0x000fe20000020000 */
[----:B------:R-:W1:Y:S01]  /*0460*/  @P2 LDC R7, c[0x0][0x10] ;  /* 0x00000400ff072b82 */ /* 0x000e620000000800 */
[----:B------:R-:W-:-:S02]  /*0470*/  @P2 IMAD.MOV.U32 R5, RZ, RZ, RZ ;  /* 0x000000ffff052224 */ /* 0x000fc400078e00ff */
[----:B------:R-:W-:Y:S01]  /*0480*/  @P2 IMAD.MOV.U32 R11, RZ, RZ, RZ ;  /* 0x000000ffff0b2224 */ /* 0x000fe200078e00ff */
[----:B------:R-:W-:Y:S01]  /*0490*/  @!UP0 UMOV UR6, 0x400 ;  /* 0x0000040000068882 */ /* 0x000fe20000000000 */
[----:B------:R-:W-:-:S04]  /*04a0*/  @!UP0 UIADD3 UR4, -UR4, 0x100000, URZ ;  /* 0x0010000004048890 */ /* 0x000fc8000fffe13f */
[----:B------:R-:W-:Y:S02]  /*04b0*/  @!UP0 USHF.L.U32 UR5, UR4, 0xb, URZ ;  /* 0x0000000b04058899 */ /* 0x000fe4000800063f */
[----:B------:R-:W-:Y:S01]  /*04c0*/  @!UP0 USHF.L.U32 UR4, UR4, 0x1, URZ ;  /* 0x0000000104048899 */ /* 0x000fe2000800063f */
[----:B------:R-:W5:Y:S08]  /*04d0*/  @!P2 LDC R9, c[0x0][0xc] ;  /* 0x00000300ff09ab82 */ /* 0x000f700000000800 */
[----:B------:R-:W2:Y:S01]  /*04e0*/  @!UP0 S2UR UR7, SR_CgaCtaId ;  /* 0x00000000000789c3 */ /* 0x000ea20000008800 */
[----:B0-----:R-:W-:-:S04]  /*04f0*/  @P2 IMAD.MOV.U32 R4, RZ, RZ, R0 ;  /* 0x000000ffff042224 */ /* 0x001fc800078e0000 */
[----:B-1----:R-:W-:-:S04]  /*0500*/  @P2 IMAD.WIDE.U32 R6, R2, R7, R4 ;  /* 0x0000000702062225 */ /* 0x002fc800078e0004 */
[----:B------:R-:W-:Y:S02]  /*0510*/  @P2 IMAD.MOV.U32 R16, RZ, RZ, R6 ;  /* 0x000000ffff102224 */ /* 0x000fe400078e0006 */
[----:B------:R-:W-:Y:S02]  /*0520*/  @P2 IMAD.IADD R17, R7, 0x1, R11 ;  /* 0x0000000107112824 */ /* 0x000fe400078e020b */
[----:B-----5:R-:W-:-:S04]  /*0530*/  @!P2 IMAD.WIDE.U32 R4, R9, R0, R2 ;  /* 0x000000000904a225 */ /* 0x020fc800078e0002 */
[----:B------:R-:W-:Y:S02]  /*0540*/  @!P2 IMAD.MOV.U32 R16, RZ, RZ, R4 ;  /* 0x000000ffff10a224 */ /* 0x000fe400078e0004 */
[----:B------:R-:W-:Y:S01]  /*0550*/  @!P2 IMAD.MOV.U32 R17, RZ, RZ, R5 ;  /* 0x000000ffff11a224 */ /* 0x000fe200078e0005 */
[----:B--2---:R-:W-:Y:S02]  /*0560*/  @!UP0 ULEA UR6, UR7, UR6, 0x18 ;  /* 0x0000000607068291 */ /* 0x004fe4000f8ec03f */
[----:B------:R0:W-:Y:S01]  /*0570*/  STL [R1+0x74], R16 ;  /* 0x0000741001007387 */ /* 0x0001e20000100800 */
[----:B------:R-:W-:-:S03]  /*0580*/  VOTEU.ALL UP0, P0 ;  /* 0x00000000003f7886 */ /* 0x000fc60000000000 */
[----:B------:R0:W-:Y:S04]  /*0590*/  STL [R1+0x70], R17 ;  /* 0x0000701101007387 */ /* 0x0001e80000100800 */
[----:B------:R-:W1:Y:S02]  /*05a0*/  FENCE.VIEW.ASYNC.S ;  /* 0x00000000000073c6 */ /* 0x000e640000000000 */
[----:B-1----:R0:W3:Y:S01]  /*05b0*/  @!UP0 SYNCS.EXCH.64 URZ, [UR6+0x40], UR4 ;  /* 0x00004004063f85b2 */ /* 0x0020e20008000100 */
[----:B------:R0:W3:Y:S01]  /*05c0*/  @!UP1 SYNCS.EXCH.64 URZ, [UR6+0x48], UR4 ;  /* 0x00004804063f95b2 */ /* 0x0000e20008000100 */
[----:B------:R-:W-:Y:S01]  /*05d0*/  NOP ;  /* 0x0000000000007918 */ /* 0x000fe20000000000 */
[----:B---34-:R-:W-:Y:S06]  /*05e0*/  BAR.SYNC.DEFER_BLOCKING 0x0 ;  /* 0x0000000000007b1d */ /* 0x018fec0000010000 */
[----:B0-----:R-:W-:Y:S05]  /*05f0*/  @!P1 BRA `(.L_x_3) ;  /* 0x000000e000d49947 */ /* 0x001fea0003800000 */
[----:B------:R-:W-:-:S06]  /*0600*/  UISETP.GT.U32.AND UP0, UPT, UR10, 0x1, UPT ;  /* 0x000000010a00788c */ /* 0x000fcc000bf04070 */
[----:B------:R-:W-:-:S13]  /*0610*/  PLOP3.LUT P0, PT, PT, PT, UP0, 0x80, 0x0 ;  /* 0x000000000000781c */ /* 0x000fda0003f0f008 */
[----:B------:R-:W-:Y:S05]  /*0620*/  @P0 EXIT ;  /* 0x000000000000094d */ /* 0x000fea0003800000 */
[----:B------:R-:W-:Y:S01]  /*0630*/  IMAD.MOV.U32 R6, RZ, RZ, -0x1 ;  /* 0xffffffffff067424 */ /* 0x000fe200078e00ff */
[----:B------:R-:W-:Y:S01]  /*0640*/  ULDC.64 UR4, c[0x0][0x650] ;  /* 0x0001940000047ab9 */ /* 0x000fe20000000a00 */
[----:B------:R-:W-:Y:S01]  /*0650*/  IMAD.MOV.U32 R5, RZ, RZ, -0x1 ;  /* 0xffffffffff057424 */ /* 0x000fe200078e00ff */
[----:B------:R-:W-:Y:S01]  /*0660*/  ISETP.GE.U32.AND P0, PT, R16, UR4, PT ;  /* 0x0000000410007c0c */ /* 0x000fe2000bf06070 */
[----:B------:R-:W-:Y:S01]  /*0670*/  UMOV UR24, 0xffffffff ;  /* 0xffffffff00187882 */ /* 0x000fe20000000000 */
[----:B------:R0:W-:Y:S01]  /*0680*/  STL [R1+0x7c], R6 ;  /* 0x00007c0601007387 */ /* 0x0001e20000100800 */
[----:B------:R-:W-:Y:S02]  /*0690*/  PRMT R4, RZ, 0x7610, R4 ;  /* 0x00007610ff047816 */ /* 0x000fe40000000004 */
[----:B------:R-:W-:Y:S01]  /*06a0*/  ISETP.GE.U32.AND.EX P0, PT, R17, UR5, PT, P0 ;  /* 0x0000000511007c0c */ /* 0x000fe2000bf06100 */
[----:B------:R0:W-:-:S12]  /*06b0*/  STL [R1+0x78], R5 ;  /* 0x0000780501007387 */ /* 0x0001d80000100800 */
[----:B0-----:R-:W-:Y:S05]  /*06c0*/  @P0 BRA `(.L_x_4) ;  /* 0x0000000400680947 */ /* 0x001fea0003800000 */
[----:B------:R-:W0:Y:S01]  /*06d0*/  LDC.64 R12, c[0x0][0x628] ;  /* 0x00018a00ff0c7b82 */ /* 0x000e220000000a00 */
[----:B------:R-:W-:Y:S02]  /*06e0*/  IMAD.MOV.U32 R4, RZ, RZ, R16 ;  /* 0x000000ffff047224 */ /* 0x000fe400078e0010 */
[----:B------:R-:W-:-:S05]  /*06f0*/  IMAD.MOV.U32 R5, RZ, RZ, R17 ;  /* 0x000000ffff057224 */ /* 0x000fca00078e0011 */
[----:B------:R-:W1:Y:S08]  /*0700*/  LDC R10, c[0x0][0x630] ;  /* 0x00018c00ff0a7b82 */ /* 0x000e700000000800 */
[----:B------:R-:W2:Y:S01]  /*0710*/  LDC.64 R14, c[0x0][0x620] ;  /* 0x00018800ff0e7b82 */ /* 0x000ea20000000a00 */
[----:B0-----:R-:W-:-:S04]  /*0720*/  ISETP.NE.U32.AND P0, PT, R12, RZ, PT ;  /* 0x000000ff0c00720c */ /* 0x001fc80003f05070 */
[----:B------:R-:W-:-:S13]  /*0730*/  ISETP.NE.AND.EX P0, PT, R13, RZ, PT, P0 ;  /* 0x000000ff0d00720c */ /* 0x000fda0003f05300 */
[----:B-12---:R-:W-:Y:S05]  /*0740*/  @!P0 BRA `(.L_x_5) ;  /* 0x0000000000288947 */ /* 0x006fea0003800000 */
[----:B------:R-:W0:Y:S02]  /*0750*/  LDC R9, c[0x0][0x634] ;  /* 0x00018d00ff097b82 */ /* 0x000e240000000800 */
[----:B0-----:R-:W-:-:S05]  /*0760*/  IADD3 R9, P0, R16, R9, RZ ;  /* 0x0000000910097210 */ /* 0x001fca0007f1e0ff */
[----:B------:R-:W-:-:S04]  /*0770*/  IMAD.X R11, RZ, RZ, R17, P0 ;  /* 0x000000ffff0b7224 */ /* 0x000fc800000e0611 */
[----:B------:R-:W-:-:S04]  /*0780*/  IMAD.WIDE.U32 R4, R11, R12, RZ ;  /* 0x0000000c0b047225 */ /* 0x000fc800078e00ff */
[----:B------:R-:W-:-:S04]  /*0790*/  IMAD.WIDE.U32 R6, P0, R9, R13, R4 ;  /* 0x0000000d09067225 */ /* 0x000fc80007800004 */
[----:B------:R-:W-:-:S04]  /*07a0*/  IMAD.WIDE.U32 R4, R9, R12, RZ ;  /* 0x0000000c09047225 */ /* 0x000fc800078e00ff */
[----:B------:R-:W-:Y:S01]  /*07b0*/  IMAD.X R9, RZ, RZ, RZ, P0 ;  /* 0x000000ffff097224 */ /* 0x000fe200000e06ff */
[----:B------:R-:W-:Y:S01]  /*07c0*/  IADD3 RZ, P0, R5, R6, RZ ;  /* 0x0000000605ff7210 */ /* 0x000fe20007f1e0ff */
[----:B------:R-:W-:-:S04]  /*07d0*/  IMAD.MOV.U32 R8, RZ, RZ, R7 ;  /* 0x000000ffff087224 */ /* 0x000fc800078e0007 */
[----:B------:R-:W-:-:S08]  /*07e0*/  IMAD.WIDE.U32.X R4, R11, R13, R8, P0 ;  /* 0x0000000d0b047225 */ /* 0x000fd000000e0408 */
.L_x_5:
[-CC-:B------:R-:W-:Y:S01]  /*07f0*/  SHF.R.U64 R24, R4, R10.reuse, R5.reuse ;  /* 0x0000000a04187219 */ /* 0x180fe20000001205 */
[----:B------:R-:W0:Y:S01]  /*0800*/  LDC R8, c[0x0][0x618] ;  /* 0x00018600ff087b82 */ /* 0x000e220000000800 */
[----:B------:R-:W-:Y:S01]  /*0810*/  SHF.R.U32.HI R4, RZ, R10, R5 ;  /* 0x0000000aff047219 */ /* 0x000fe20000011605 */
[----:B------:R-:W-:Y:S01]  /*0820*/  ULDC UR4, c[0x0][0x150] ;  /* 0x0000540000047ab9 */ /* 0x000fe20000000800 */
[----:B------:R-:W-:Y:S01]  /*0830*/  IADD3 R9, P0, RZ, -R24, RZ ;  /* 0x80000018ff097210 */ /* 0x000fe20007f1e0ff */
[----:B------:R-:W-:Y:S01]  /*0840*/  IMAD.MOV.U32 R5, RZ, RZ, R17 ;  /* 0x000000ffff057224 */ /* 0x000fe200078e0011 */
[----:B------:R-:W-:-:S03]  /*0850*/  I2FP.F32.U32 R3, R2 ;  /* 0x0000000200037245 */ /* 0x000fc60000201000 */
[----:B------:R-:W1:Y:S01]  /*0860*/  LDC.64 R18, c[0x0][0x640] ;  /* 0x00019000ff127b82 */ /* 0x000e620000000a00 */
[----:B------:R-:W-:Y:S02]  /*0870*/  IMAD.X R11, RZ, RZ, ~R4, P0 ;  /* 0x000000ffff0b7224 */ /* 0x000fe400000e0e04 */
[----:B------:R-:W-:Y:S01]  /*0880*/  FMUL R3, R3, UR4 ;  /* 0x0000000403037c20 */ /* 0x000fe20008400000 */
[----:B------:R-:W-:Y:S01]  /*0890*/  IMAD.MOV.U32 R4, RZ, RZ, R16 ;  /* 0x000000ffff047224 */ /* 0x000fe200078e0010 */
[----:B------:R-:W-:Y:S01]  /*08a0*/  ULDC UR4, c[0x0][0x154] ;  /* 0x0000550000047ab9 */ /* 0x000fe20000000800 */
[-C--:B------:R-:W-:Y:S02]  /*08b0*/  IMAD R6, R11, R14.reuse, RZ ;  /* 0x0000000e0b067224 */ /* 0x080fe400078e02ff */
[C---:B------:R-:W-:Y:S01]  /*08c0*/  IMAD.WIDE.U32 R4, R9.reuse, R14, R4 ;  /* 0x0000000e09047225 */ /* 0x040fe200078e0004 */
[----:B------:R-:W2:Y:S01]  /*08d0*/  LDC R10, c[0x0][0x608] ;  /* 0x00018200ff0a7b82 */ /* 0x000ea20000000800 */
[----:B------:R-:W3:Y:S02]  /*08e0*/  F2I.U32.TRUNC.NTZ R3, R3 ;  /* 0x0000000300037305 */ /* 0x000ee4000020f000 */
[----:B------:R-:W-:-:S04]  /*08f0*/  IMAD R9, R9, R15, R6 ;  /* 0x0000000f09097224 */ /* 0x000fc800078e0206 */
[----:B------:R-:W-:Y:S01]  /*0900*/  IMAD.IADD R5, R5, 0x1, R9 ;  /* 0x0000000105057824 */ /* 0x000fe200078e0209 */
[----:B------:R-:W4:Y:S01]  /*0910*/  LDC R7, c[0x0][0x144] ;  /* 0x00005100ff077b82 */ /* 0x000f220000000800 */
[----:B------:R-:W-:-:S03]  /*0920*/  IMAD.MOV.U32 R9, RZ, RZ, 0x1 ;  /* 0x00000001ff097424 */ /* 0x000fc600078e00ff */
[----:B0-----:R-:W-:Y:S02]  /*0930*/  SHF.R.U64 R12, R4, R8, R5 ;  /* 0x00000008040c7219 */ /* 0x001fe40000001205 */
[----:B------:R-:W-:Y:S02]  /*0940*/  I2FP.F32.U32 R4, R0 ;  /* 0x0000000000047245 */ /* 0x000fe40000201000 */
[----:B------:R-:W0:Y:S01]  /*0950*/  LDC R14, c[0x0][0x658] ;  /* 0x00019600ff0e7b82 */ /* 0x000e220000000800 */
[----:B-1----:R-:W-:Y:S01]  /*0960*/  ISETP.NE.U32.AND P0, PT, R18, RZ, PT ;  /* 0x000000ff1200720c */ /* 0x002fe20003f05070 */
[----:B---3--:R-:W-:Y:S02]  /*0970*/  IMAD.MOV R6, RZ, RZ, -R3 ;  /* 0x000000ffff067224 */ /* 0x008fe400078e0a03 */
[----:B------:R-:W-:Y:S01]  /*0980*/  FMUL R4, R4, UR4 ;  /* 0x0000000404047c20 */ /* 0x000fe20008400000 */
[----:B------:R-:W-:Y:S01]  /*0990*/  SHF.R.U32.HI R3, RZ, R8, R5 ;  /* 0x00000008ff037219 */ /* 0x000fe20000011605 */
[----:B------:R-:W-:Y:S01]  /*09a0*/  IMAD.MOV.U32 R5, RZ, RZ, -0x1 ;  /* 0xffffffffff057424 */ /* 0x000fe200078e00ff */
[----:B------:R-:W-:Y:S01]  /*09b0*/  ISETP.NE.AND.EX P0, PT, R19, RZ, PT, P0 ;  /* 0x000000ff1300720c */ /* 0x000fe20003f05300 */
[----:B------:R1:W3:Y:S01]  /*09c0*/  F2I.U32.TRUNC.NTZ R11, R4 ;  /* 0x00000004000b7305 */ /* 0x0002e2000020f000 */
[----:B------:R-:W1:Y:S01]  /*09d0*/  LDC R13, c[0x0][0x148] ;  /* 0x00005200ff0d7b82 */ /* 0x000e620000000800 */
[----:B--2---:R-:W-:-:S02]  /*09e0*/  SHF.R.U64 R23, R12, R10, R3 ;  /* 0x0000000a0c177219 */ /* 0x004fc40000001203 */
[----:B------:R-:W-:-:S05]  /*09f0*/  SHF.R.U32.HI R3, RZ, R10, R3 ;  /* 0x0000000aff037219 */ /* 0x000fca0000011603 */
[----:B------:R-:W2:Y:S01]  /*0a00*/  LDC R17, c[0x0][0x600] ;  /* 0x00018000ff117b82 */ /* 0x000ea20000000800 */
[----:B----4-:R-:W-:-:S07]  /*0a10*/  IMAD R8, R7, R6, R2 ;  /* 0x0000000607087224 */ /* 0x010fce00078e0202 */
[----:B------:R-:W4:Y:S01]  /*0a20*/  LDC R16, c[0x0][0x648] ;  /* 0x00019200ff107b82 */ /* 0x000f220000000800 */
[-C--:B0-----:R-:W-:Y:S02]  /*0a30*/  SHF.L.U32 R2, R5, R14.reuse, RZ ;  /* 0x0000000e05027219 */ /* 0x081fe400000006ff */
[--C-:B------:R-:W-:Y:S02]  /*0a40*/  SHF.R.U64 R22, R23, R14, R3.reuse ;  /* 0x0000000e17167219 */ /* 0x100fe40000001203 */
[----:B------:R-:W-:Y:S02]  /*0a50*/  LOP3.LUT R10, RZ, R2, RZ, 0x33, !PT ;  /* 0x00000002ff0a7212 */ /* 0x000fe400078e33ff */
[-C--:B------:R-:W-:Y:S01]  /*0a60*/  SHF.R.U32.HI R3, RZ, R14.reuse, R3 ;  /* 0x0000000eff037219 */ /* 0x080fe20000011603 */
[----:B------:R-:W0:Y:S01]  /*0a70*/  LDC R21, c[0x0][0x638] ;  /* 0x00018e00ff157b82 */ /* 0x000e220000000800 */
[----:B------:R-:W-:Y:S01]  /*0a80*/  SHF.L.U32 R9, R9, R14, RZ ;  /* 0x0000000e09097219 */ /* 0x000fe200000006ff */
[----:B------:R-:W-:-:S06]  /*0a90*/  IMAD.MOV.U32 R2, RZ, RZ, R22 ;  /* 0x000000ffff027224 */ /* 0x000fcc00078e0016 */
[----:B------:R-:W0:Y:S01]  /*0aa0*/  LDC R20, c[0x0][0x610] ;  /* 0x00018400ff147b82 */ /* 0x000e220000000800 */
[----:B-1-3--:R-:W-:Y:S05]  /*0ab0*/  @!P0 BRA `(.L_x_6) ;  /* 0x0000000000288947 */ /* 0x00afea0003800000 */
[----:B------:R-:W1:Y:S02]  /*0ac0*/  LDC R7, c[0x0][0x64c] ;  /* 0x00019300ff077b82 */ /* 0x000e640000000800 */
[----:B-1----:R-:W-:-:S05]  /*0ad0*/  IADD3 R7, P0, R22, R7, RZ ;  /* 0x0000000716077210 */ /* 0x002fca0007f1e0ff */
        /* <DEDUP_REMOVED lines=8> */
.L_x_6:
[----:B----4-:R-:W-:Y:S01]  /*0b60*/  SHF.R.U64 R2, R2, R16, R3 ;  /* 0x0000001002027219 */ /* 0x010fe20000001203 */
[----:B--2---:R-:W-:Y:S01]  /*0b70*/  VIADD R3, R17, 0xffffffff ;  /* 0xffffffff11037836 */ /* 0x004fe20000000000 */
[----:B------:R-:W-:Y:S01]  /*0b80*/  LOP3.LUT R10, R23, R10, RZ, 0xc0, !PT ;  /* 0x0000000a170a7212 */ /* 0x000fe200078ec0ff */
[----:B------:R-:W-:Y:S01]  /*0b90*/  IMAD.MOV R11, RZ, RZ, -R11 ;  /* 0x000000ffff0b7224 */ /* 0x000fe200078e0a0b */
[----:B------:R-:W-:Y:S01]  /*0ba0*/  R2UR UR24, R24 ;  /* 0x00000000181872ca */ /* 0x000fe200000e0000 */
[----:B------:R-:W-:Y:S01]  /*0bb0*/  IMAD.MOV R4, RZ, RZ, -R2 ;  /* 0x000000ffff047224 */ /* 0x000fe200078e0a02 */
[----:B------:R-:W-:Y:S01]  /*0bc0*/  LOP3.LUT R3, R12, R3, RZ, 0xc0, !PT ;  /* 0x000000030c037212 */ /* 0x000fe200078ec0ff */
[----:B------:R-:W-:Y:S02]  /*0bd0*/  @P2 IMAD R8, R13, R11, R0 ;  /* 0x0000000b0d082224 */ /* 0x000fe400078e0200 */
[----:B------:R-:W-:Y:S02]  /*0be0*/  IMAD R9, R9, R2, R10 ;  /* 0x0000000209097224 */ /* 0x000fe400078e020a */
[----:B0-----:R-:W-:-:S02]  /*0bf0*/  IMAD R0, R4, R21, R22 ;  /* 0x0000001504007224 */ /* 0x001fc400078e0216 */
[----:B------:R-:W-:Y:S02]  /*0c00*/  IMAD R8, R9, R20, R8 ;  /* 0x0000001409087224 */ /* 0x000fe400078e0208 */
[----:B------:R-:W-:Y:S02]  /*0c10*/  IMAD R3, R0, R17, R3 ;  /* 0x0000001100037224 */ /* 0x000fe400078e0203 */
[----:B------:R-:W-:-:S03]  /*0c20*/  IMAD.MOV.U32 R4, RZ, RZ, 0x1 ;  /* 0x00000001ff047424 */ /* 0x000fc600078e00ff */
[----:B------:R-:W-:Y:S02]  /*0c30*/  SEL R2, R3, R8, !P2 ;  /* 0x0000000803027207 */ /* 0x000fe40005000000 */
[----:B------:R-:W-:-:S03]  /*0c40*/  SEL R0, R8, R3, !P2 ;  /* 0x0000000308007207 */ /* 0x000fc60005000000 */
[----:B------:R0:W-:Y:S04]  /*0c50*/  STL [R1+0x78], R2 ;  /* 0x0000780201007387 */ /* 0x0001e80000100800 */
[----:B------:R0:W-:Y:S02]  /*0c60*/  STL [R1+0x7c], R0 ;  /* 0x00007c0001007387 */ /* 0x0001e40000100800 */
.L_x_4:
[----:B------:R-:W-:-:S08]  /*0c70*/  NOP ;  /* 0x0000000000007918 */ /* 0x000fd00000000000 */
[----:B------:R-:W1:Y:S02]  /*0c80*/  USETMAXREG.TRY_ALLOC.CTAPOOL UP0, 0xe8 ;  /* 0x000000e8000079c8 */ /* 0x000e640008000600 */
[----:B-1----:R-:W-:-:S13]  /*0c90*/  PLOP3.LUT P0, PT, PT, PT, UP0, 0x80, 0x0 ;  /* 0x000000000000781c */ /* 0x002fda0003f0f008 */
[----:B------:R-:W-:Y:S05]  /*0ca0*/  @!P0 BRA `(.L_x_4) ;  /* 0xfffffffc00f08947 */ /* 0x000fea000383ffff */
[----:B------:R-:W-:Y:S01]  /*0cb0*/  ULDC.64 UR4, c[0x0][0x598] ;  /* 0x0001660000047ab9 */ /* 0x000fe20000000a00 */
[----:B------:R-:W-:Y:S01]  /*0cc0*/  ULDC.64 UR20, c[0x0][0x208] ;  /* 0x0000820000147ab9 */ /* 0x000fe20000000a00 */
[----:B------:R-:W-:-:S04]  /*0cd0*/  ISETP.NE.U32.AND P0, PT, RZ, UR4, PT ;  /* 0x00000004ff007c0c */ /* 0x000fc8000bf05070 */
[----:B------:R-:W-:-:S13]  /*0ce0*/  ISETP.NE.AND.EX P0, PT, RZ, UR5, PT, P0 ;  /* 0x00000005ff007c0c */ /* 0x000fda000bf05300 */
[----:B------:R-:W-:Y:S05]  /*0cf0*/  @!P0 BRA `(.L_x_7) ;  /* 0x0000000000208947 */ /* 0x000fea0003800000 */
[----:B0-----:R-:W0:Y:S02]  /*0d00*/  LDC.64 R2, c[0x0][0x598] ;  /* 0x00016600ff027b82 */ /* 0x001e240000000a00 */
[----:B0-----:R-:W2:Y:S02]  /*0d10*/  LDG.E.64 R2, desc[UR20][R2.64] ;  /* 0x0000001402027981 */ /* 0x001ea4000c1e1b00 */
[----:B--2---:R-:W-:-:S04]  /*0d20*/  ISETP.NE.U32.AND P0, PT, R2, RZ, PT ;  /* 0x000000ff0200720c */ /* 0x004fc80003f05070 */
[----:B------:R-:W-:-:S13]  /*0d30*/  ISETP.NE.AND.EX P0, PT, R3, RZ, PT, P0 ;  /* 0x000000ff0300720c */ /* 0x000fda0003f05300 */
[----:B------:R-:W-:Y:S05]  /*0d40*/  @!P0 BRA `(.L_x_7) ;  /* 0x00000000000c8947 */ /* 0x000fea0003800000 */
[----:B------:R-:W2:Y:S02]  /*0d50*/  LD.E R2, desc[UR20][R2.64] ;  /* 0x0000001402027980 */ /* 0x000ea4000c101900 */
[----:B--2---:R-:W-:Y:S01]  /*0d60*/  R2UR UR22, R2 ;  /* 0x00000000021672ca */ /* 0x004fe200000e0000 */
[----:B------:R-:W-:-:S14]  /*0d70*/  BRA `(.L_x_8) ;  /* 0x0000000000247947 */ /* 0x000fdc0003800000 */
.L_x_7:
[----:B------:R-:W-:Y:S02]  /*0d80*/  ULDC.64 UR4, c[0x0][0x588] ;  /* 0x0001620000047ab9 */ /* 0x000fe40000000a00 */
[----:B------:R-:W-:-:S04]  /*0d90*/  ISETP.NE.U32.AND P0, PT, RZ, UR4, PT ;  /* 0x00000004ff007c0c */ /* 0x000fc8000bf05070 */
[----:B------:R-:W-:-:S13]  /*0da0*/  ISETP.NE.AND.EX P0, PT, RZ, UR5, PT, P0 ;  /* 0x00000005ff007c0c */ /* 0x000fda000bf05300 */
[----:B------:R-:W-:Y:S05]  /*0db0*/  @!P0 BRA `(.L_x_9) ;  /* 0x0000000000108947 */ /* 0x000fea0003800000 */
[----:B0-----:R-:W0:Y:S02]  /*0dc0*/  LDC.64 R2, c[0x0][0x588] ;  /* 0x00016200ff027b82 */ /* 0x001e240000000a00 */
[----:B0-----:R-:W2:Y:S02]  /*0dd0*/  LDG.E R2, desc[UR20][R2.64] ;  /* 0x0000001402027981 */ /* 0x001ea4000c1e1900 */
[----:B--2---:R-:W-:Y:S01]  /*0de0*/  R2UR UR22, R2 ;  /* 0x00000000021672ca */ /* 0x004fe200000e0000 */
[----:B------:R-:W-:-:S14]  /*0df0*/  BRA `(.L_x_8) ;  /* 0x0000000000047947 */ /* 0x000fdc0003800000 */
.L_x_9:
[----:B------:R-:W-:-:S05]  /*0e00*/  ULDC UR22, c[0x0][0x580] ;  /* 0x0001600000167ab9 */ /* 0x000fca0000000800 */
.L_x_8:
[----:B------:R-:W-:Y:S02]  /*0e10*/  ULDC.64 UR4, c[0x0][0x5a0] ;  /* 0x0001680000047ab9 */ /* 0x000fe40000000a00 */
        /* <DEDUP_REMOVED lines=11> */
.L_x_10:
        /* <DEDUP_REMOVED lines=8> */
.L_x_12:
[----:B------:R-:W-:-:S05]  /*0f50*/  ULDC UR23, c[0x0][0x584] ;  /* 0x0001610000177ab9 */ /* 0x000fca0000000800 */
.L_x_11:
[----:B------:R-:W-:-:S13]  /*0f60*/  LOP3.LUT P0, RZ, R4, 0xff, RZ, 0xc0, !PT ;  /* 0x000000ff04ff7812 */ /* 0x000fda000780c0ff */
[----:B------:R-:W-:Y:S05]  /*0f70*/  @!P0 EXIT ;  /* 0x000000000000894d */ /* 0x000fea0003800000 */
[----:B------:R-:W-:Y:S01]  /*0f80*/  ULDC UR4, c[0x0][0x28c] ;  /* 0x0000a30000047ab9 */ /* 0x000fe20000000800 */
[----:B------:R-:W-:Y:S02]  /*0f90*/  ULOP3.LUT UR25, UR13, 0x1, URZ, 0xfc, !UPT ;  /* 0x000000010d197892 */ /* 0x000fe4000f8efc3f */
[----:B------:R-:W-:-:S04]  /*0fa0*/  UIADD3 UR4, UR4, 0x7f, URZ ;  /* 0x0000007f04047890 */ /* 0x000fc8000fffe03f */
[----:B------:R-:W-:-:S04]  /*0fb0*/  USHF.R.S32.HI UR5, URZ, 0x1f, UR4 ;  /* 0x0000001f3f057899 */ /* 0x000fc80008011404 */
[----:B------:R-:W-:-:S03]  /*0fc0*/  ULEA.HI UR5, UR5, UR4, URZ, 0x7 ;  /* 0x0000000405057291 */ /* 0x000fc6000f8f383f */
[----:B------:R-:W-:Y:S01]  /*0fd0*/  UMOV UR4, URZ ;  /* 0x0000003f00047c82 */ /* 0x000fe20008000000 */
[----:B------:R-:W-:-:S03]  /*0fe0*/  USHF.R.S32.HI UR12, URZ, 0x7, UR5 ;  /* 0x000000073f0c7899 */ /* 0x000fc60008011405 */
[----:B------:R-:W-:-:S09]  /*0ff0*/  UMOV UR5, URZ ;  /* 0x0000003f00057c82 */ /* 0x000fd20008000000 */
.L_x_293:
[----:B0-----:R-:W0:Y:S01]  /*1000*/  S2R R0, SR_TID.X ;  /* 0x0000000000007919 */ /* 0x001e220000002100 */
[----:B-1----:R-:W1:Y:S01]  /*1010*/  S2UR UR11, SR_CgaCtaId ;  /* 0x00000000000b79c3 */ /* 0x002e620000008800 */
[----:B------:R-:W-:Y:S01]  /*1020*/  UMOV UR14, 0x400 ;  /* 0x00000400000e7882 */ /* 0x000fe20000000000 */
[----:B------:R-:W-:Y:S01]  /*1030*/  UMOV UR6, URZ ;  /* 0x0000003f00067c82 */ /* 0x000fe20008000000 */
[----:B------:R-:W-:Y:S01]  /*1040*/  STL [R1+0x6c], RZ ;  /* 0x00006cff01007387 */ /* 0x000fe20000100800 */
[----:B------:R-:W-:Y:S01]  /*1050*/  UMOV UR7, URZ ;  /* 0x0000003f00077c82 */ /* 0x000fe20008000000 */
[----:B------:R-:W-:Y:S01]  /*1060*/  UMOV UR8, URZ ;  /* 0x0000003f00087c82 */ /* 0x000fe20008000000 */
[----:B------:R-:W-:Y:S01]  /*1070*/  UMOV UR16, UR5 ;  /* 0x0000000500107c82 */ /* 0x000fe20008000000 */
[----:B------:R-:W-:Y:S01]  /*1080*/  STL [R1+0x68], RZ ;  /* 0x000068ff01007387 */ /* 0x000fe20000100800 */
[----:B--2---:R-:W2:Y:S01]  /*1090*/  LDC R2, c[0x0][0x28c] ;  /* 0x0000a300ff027b82 */ /* 0x004ea20000000800 */
[----:B------:R-:W-:Y:S01]  /*10a0*/  UMOV UR17, UR4 ;  /* 0x0000000400117c82 */ /* 0x000fe20008000000 */
[----:B------:R-:W-:Y:S01]  /*10b0*/  CS2R R4, SRZ ;  /* 0x0000000000047805 */ /* 0x000fe2000001ff00 */
[----:B------:R-:W-:Y:S01]  /*10c0*/  STL [R1+0x64], RZ ;  /* 0x000064ff01007387 */ /* 0x000fe20000100800 */
[----:B------:R-:W-:-:S02]  /*10d0*/  CS2R R6, SRZ ;  /* 0x0000000000067805 */ /* 0x000fc4000001ff00 */
[----:B------:R-:W-:Y:S02]  /*10e0*/  CS2R R8, SRZ ;  /* 0x0000000000087805 */ /* 0x000fe4000001ff00 */
[----:B------:R-:W-:Y:S01]  /*10f0*/  CS2R R10, SRZ ;  /* 0x00000000000a7805 */ /* 0x000fe2000001ff00 */
[----:B------:R-:W-:Y:S01]  /*1100*/  STL [R1+0x60], RZ ;  /* 0x000060ff01007387 */ /* 0x000fe20000100800 */
[----:B------:R-:W-:Y:S02]  /*1110*/  CS2R R12, SRZ ;  /* 0x00000000000c7805 */ /* 0x000fe4000001ff00 */
[----:B------:R-:W-:Y:S02]  /*1120*/  CS2R R14, SRZ ;  /* 0x00000000000e7805 */ /* 0x000fe4000001ff00 */
[----:B------:R-:W-:Y:S01]  /*1130*/  CS2R R16, SRZ ;  /* 0x0000000000107805 */ /* 0x000fe2000001ff00 */
[----:B------:R-:W-:Y:S01]  /*1140*/  STL [R1+0x5c], RZ ;  /* 0x00005cff01007387 */ /* 0x000fe20000100800 */
[----:B------:R-:W-:-:S02]  /*1150*/  CS2R R18, SRZ ;  /* 0x0000000000127805 */ /* 0x000fc4000001ff00 */
[----:B------:R-:W-:Y:S02]  /*1160*/  CS2R R20, SRZ ;  /* 0x0000000000147805 */ /* 0x000fe4000001ff00 */
[----:B------:R-:W-:Y:S01]  /*1170*/  CS2R R22, SRZ ;  /* 0x0000000000167805 */ /* 0x000fe2000001ff00 */
[----:B------:R-:W-:Y:S01]  /*1180*/  STL [R1+0x58], RZ ;  /* 0x000058ff01007387 */ /* 0x000fe20000100800 */
[----:B-1----:R-:W-:Y:S01]  /*1190*/  ULEA UR14, UR11, UR14, 0x18 ;  /* 0x0000000e0b0e7291 */ /* 0x002fe2000f8ec03f */
[----:B------:R-:W-:Y:S02]  /*11a0*/  CS2R R152, SRZ ;  /* 0x0000000000987805 */ /* 0x000fe4000001ff00 */
[----:B------:R-:W-:Y:S01]  /*11b0*/  CS2R R154, SRZ ;  /* 0x00000000009a7805 */ /* 0x000fe2000001ff00 */
[----:B------:R-:W-:Y:S01]  /*11c0*/  STL [R1+0x54], RZ ;  /* 0x000054ff01007387 */ /* 0x000fe20000100800 */
[----:B------:R-:W-:Y:S02]  /*11d0*/  CS2R R156, SRZ ;  /* 0x00000000009c7805 */ /* 0x000fe4000001ff00 */
[----:B------:R-:W-:-:S02]  /*11e0*/  CS2R R158, SRZ ;  /* 0x00000000009e7805 */ /* 0x000fc4000001ff00 */
[----:B------:R-:W-:Y:S02]  /*11f0*/  CS2R R160, SRZ ;  /* 0x0000000000a07805 */ /* 0x000fe4000001ff00 */
[----:B0-----:R-:W-:Y:S01]  /*1200*/  LOP3.LUT R0, R0, 0x80, RZ, 0xc0, !PT ;  /* 0x0000008000007812 */ /* 0x001fe200078ec0ff */
[----:B------:R-:W-:Y:S01]  /*1210*/  STL [R1+0x50], RZ ;  /* 0x000050ff01007387 */ /* 0x000fe20000100800 */
[----:B--2---:R-:W-:Y:S02]  /*1220*/  ISETP.GE.AND P0, PT, R2, 0x1, PT ;  /* 0x000000010200780c */ /* 0x004fe40003f06270 */
[----:B------:R-:W-:Y:S02]  /*1230*/  CS2R R2, SRZ ;  /* 0x0000000000027805 */ /* 0x000fe4000001ff00 */
[----:B------:R-:W-:Y:S01]  /*1240*/  SHF.R.U32.HI R0, RZ, 0x7, R0 ;  /* 0x00000007ff007819 */ /* 0x000fe20000011600 */
        /* <DEDUP_REMOVED lines=8> */
[----:B------:R-:W0:Y:S01]  /*12d0*/  SHFL.IDX PT, R0, R0, RZ, 0x1f ;  /* 0x00001fff00007589 */ /* 0x000e2200000e0000 */
[----:B------:R-:W-:-:S02]  /*12e0*/  CS2R R174, SRZ ;  /* 0x0000000000ae7805 */ /* 0x000fc4000001ff00 */
[----:B------:R-:W-:Y:S02]  /*12f0*/  CS2R R176, SRZ ;  /* 0x0000000000b07805 */ /* 0x000fe4000001ff00 */
[----:B------:R-:W-:Y:S01]  /*1300*/  CS2R R178, SRZ ;  /* 0x0000000000b27805 */ /* 0x000fe2000001ff00 */
[----:B------:R1:W-:Y:S01]  /*1310*/  STL [R1+0x44], RZ ;  /* 0x000044ff01007387 */ /* 0x0003e20000100800 */
[----:B------:R-:W-:Y:S02]  /*1320*/  CS2R R180, SRZ ;  /* 0x0000000000b47805 */ /* 0x000fe4000001ff00 */
[----:B------:R-:W-:Y:S02]  /*1330*/  CS2R R182, SRZ ;  /* 0x0000000000b67805 */ /* 0x000fe4000001ff00 */
[----:B------:R-:W-:Y:S01]  /*1340*/  CS2R R184, SRZ ;  /* 0x0000000000b87805 */ /* 0x000fe2000001ff00 */
[----:B------:R1:W-:Y:S01]  /*1350*/  STL [R1+0x40], RZ ;  /* 0x000040ff01007387 */ /* 0x0003e20000100800 */
        /* <DEDUP_REMOVED lines=14> */
[----:B------:R-:W-:Y:S02]  /*1440*/  CS2R R208, SRZ ;  /* 0x0000000000d07805 */ /* 0x000fe4000001ff00 */
[----:B0-----:R-:W-:Y:S01]  /*1450*/  R2UR UR9, R0 ;  /* 0x00000000000972ca */ /* 0x001fe200000e0000 */
[----:B------:R1:W-:Y:S01]  /*1460*/  STL [R1+0x30], RZ ;  /* 0x000030ff01007387 */ /* 0x0003e20000100800 */
[----:B------:R-:W-:Y:S01]  /*1470*/  IMAD.MOV.U32 R0, RZ, RZ, RZ ;  /* 0x000000ffff007224 */ /* 0x000fe200078e00ff */
[----:B------:R-:W-:-:S02]  /*1480*/  CS2R R210, SRZ ;  /* 0x0000000000d27805 */ /* 0x000fc4000001ff00 */
[----:B------:R-:W-:Y:S01]  /*1490*/  CS2R R212, SRZ ;  /* 0x0000000000d47805 */ /* 0x000fe2000001ff00 */
[----:B------:R1:W-:Y:S01]  /*14a0*/  STL [R1+0x2c], RZ ;  /* 0x00002cff01007387 */ /* 0x0003e20000100800 */
[----:B------:R-:W-:Y:S02]  /*14b0*/  CS2R R214, SRZ ;  /* 0x0000000000d67805 */ /* 0x000fe4000001ff00 */
[----:B------:R-:W-:Y:S02]  /*14c0*/  CS2R R216, SRZ ;  /* 0x0000000000d87805 */ /* 0x000fe4000001ff00 */
[----:B------:R-:W-:Y:S01]  /*14d0*/  CS2R R218, SRZ ;  /* 0x0000000000da7805 */ /* 0x000fe2000001ff00 */
[----:B------:R1:W-:Y:S01]  /*14e0*/  STL [R1+0x28], RZ ;  /* 0x000028ff01007387 */ /* 0x0003e20000100800 */
[----:B------:R-:W-:Y:S02]  /*14f0*/  CS2R R220, SRZ ;  /* 0x0000000000dc7805 */ /* 0x000fe4000001ff00 */
[----:B------:R-:W-:-:S02]  /*1500*/  CS2R R222, SRZ ;  /* 0x0000000000de7805 */ /* 0x000fc4000001ff00 */
[----:B------:R-:W-:Y:S01]  /*1510*/  CS2R R224, SRZ ;  /* 0x0000000000e07805 */ /* 0x000fe2000001ff00 */
[----:B------:R1:W-:Y:S01]  /*1520*/  STL [R1+0x24], RZ ;  /* 0x000024ff01007387 */ /* 0x0003e20000100800 */
[----:B------:R-:W-:Y:S01]  /*1530*/  ULEA.HI UR10, UR9, UR9, URZ, 0x1 ;  /* 0x00000009090a7291 */ /* 0x000fe2000f8f083f */
[----:B------:R-:W-:Y:S01]  /*1540*/  CS2R R226, SRZ ;  /* 0x0000000000e27805 */ /* 0x000fe2000001ff00 */
[----:B------:R-:W-:Y:S01]  /*1550*/  IMAD.MOV.U32 R228, RZ, RZ, RZ ;  /* 0x000000ffffe47224 */ /* 0x000fe200078e00ff */
[----:B------:R1:W-:Y:S01]  /*1560*/  STL [R1+0x20], RZ ;  /* 0x000020ff01007387 */ /* 0x0003e20000100800 */
[----:B------:R-:W-:Y:S01]  /*1570*/  ULOP3.LUT UR10, UR10, 0x7fffe, URZ, 0xc0, !UPT ;  /* 0x0007fffe0a0a7892 */ /* 0x000fe2000f8ec03f */
[----:B------:R-:W-:Y:S02]  /*1580*/  CS2R R24, SRZ ;  /* 0x0000000000187805 */ /* 0x000fe4000001ff00 */
[----:B------:R-:W-:Y:S01]  /*1590*/  CS2R R26, SRZ ;  /* 0x00000000001a7805 */ /* 0x000fe2000001ff00 */
[----:B------:R1:W-:Y:S01]  /*15a0*/  STL [R1+0x1c], RZ ;  /* 0x00001cff01007387 */ /* 0x0003e20000100800 */
[----:B------:R-:W-:Y:S01]  /*15b0*/  UIADD3 UR10, UR9, -UR10, URZ ;  /* 0x8000000a090a7290 */ /* 0x000fe2000fffe03f */
[----:B------:R-:W-:-:S02]  /*15c0*/  CS2R R28, SRZ ;  /* 0x00000000001c7805 */ /* 0x000fc4000001ff00 */
[----:B---34-:R-:W-:Y:S01]  /*15d0*/  CS2R R30, SRZ ;  /* 0x00000000001e7805 */ /* 0x018fe2000001ff00 */
[----:B------:R1:W-:Y:S01]  /*15e0*/  STL [R1+0x18], RZ ;  /* 0x000018ff01007387 */ /* 0x0003e20000100800 */
[----:B------:R-:W-:Y:S01]  /*15f0*/  ULEA UR10, UR10, UR14, 0xd ;  /* 0x0000000e0a0a7291 */ /* 0x000fe2000f8e683f */
[----:B------:R-:W-:Y:S02]  /*1600*/  CS2R R32, SRZ ;  /* 0x0000000000207805 */ /* 0x000fe4000001ff00 */
[----:B------:R-:W-:Y:S01]  /*1610*/  CS2R R34, SRZ ;  /* 0x0000000000227805 */ /* 0x000fe2000001ff00 */
[----:B------:R1:W-:Y:S01]  /*1620*/  STL [R1+0x14], RZ ;  /* 0x000014ff01007387 */ /* 0x0003e20000100800 */
[----:B------:R-:W-:Y:S01]  /*1630*/  UIADD3 UR10, UR10, 0x100, URZ ;  /* 0x000001000a0a7890 */ /* 0x000fe2000fffe03f */
[----:B------:R-:W-:Y:S02]  /*1640*/  CS2R R36, SRZ ;  /* 0x0000000000247805 */ /* 0x000fe4000001ff00 */
[----:B------:R-:W-:Y:S01]  /*1650*/  CS2R R38, SRZ ;  /* 0x0000000000267805 */ /* 0x000fe2000001ff00 */
[----:B------:R1:W-:Y:S01]  /*1660*/  STL [R1+0x10], RZ ;  /* 0x000010ff01007387 */ /* 0x0003e20000100800 */
[----:B------:R-:W-:Y:S01]  /*1670*/  USHF.R.U32.HI UR10, URZ, 0x4, UR10 ;  /* 0x000000043f0a7899 */ /* 0x000fe2000801160a */
[----:B------:R-:W-:-:S02]  /*1680*/  CS2R R40, SRZ ;  /* 0x0000000000287805 */ /* 0x000fc4000001ff00 */
[----:B------:R-:W-:Y:S01]  /*1690*/  CS2R R42, SRZ ;  /* 0x00000000002a7805 */ /* 0x000fe2000001ff00 */
[----:B------:R1:W-:Y:S01]  /*16a0*/  STL [R1+0xc], RZ ;  /* 0x00000cff01007387 */ /* 0x0003e20000100800 */
[----:B------:R-:W-:Y:S01]  /*16b0*/  ULOP3.LUT UR15, UR10, 0x3fff, URZ, 0xc0, !UPT ;  /* 0x00003fff0a0f7892 */ /* 0x000fe2000f8ec03f */
        /* <DEDUP_REMOVED lines=10> */
[----:B------:R1:W-:Y:S01]  /*1760*/  STL [R1], RZ ;  /* 0x000000ff01007387 */ /* 0x0003e20000100800 */
[----:B------:R-:W-:Y:S02]  /*1770*/  CS2R R60, SRZ ;  /* 0x00000000003c7805 */ /* 0x000fe4000001ff00 */
[----:B------:R-:W-:Y:S02]  /*1780*/  CS2R R62, SRZ ;  /* 0x00000000003e7805 */ /* 0x000fe4000001ff00 */
[----:B------:R-:W-:Y:S02]  /*1790*/  CS2R R64, SRZ ;  /* 0x0000000000407805 */ /* 0x000fe4000001ff00 */
[----:B------:R-:W-:-:S02]  /*17a0*/  CS2R R66, SRZ ;  /* 0x0000000000427805 */ /* 0x000fc4000001ff00 */
[----:B------:R-:W-:Y:S02]  /*17b0*/  CS2R R68, SRZ ;  /* 0x0000000000447805 */ /* 0x000fe4000001ff00 */
[----:B------:R-:W-:Y:S02]  /*17c0*/  CS2R R70, SRZ ;  /* 0x0000000000467805 */ /* 0x000fe4000001ff00 */
        /* <DEDUP_REMOVED lines=39> */
[----:B------:R-:W-:Y:S01]  /*1a40*/  CS2R R150, SRZ ;  /* 0x0000000000967805 */ /* 0x000fe2000001ff00 */
[----:B-1----:R-:W-:Y:S06]  /*1a50*/  @!P0 BRA `(.L_x_13) ;  /* 0x0000001000948947 */ /* 0x002fec0003800000 */
[----:B------:R-:W-:-:S06]  /*1a60*/  UISETP.NE.AND UP0, UPT, UR25, 0x3, UPT ;  /* 0x000000031900788c */ /* 0x000fcc000bf05270 */
[----:B------:R-:W-:-:S13]  /*1a70*/  PLOP3.LUT P1, PT, PT, PT, UP0, 0x80, 0x0 ;  /* 0x000000000000781c */ /* 0x000fda0003f2f008 */
[----:B------:R-:W-:Y:S05]  /*1a80*/  @!P1 BRA `(.L_x_14) ;  /* 0x0000000000049947 */ /* 0x000fea0003800000 */
[----:B------:R-:W-:Y:S01]  /*1a90*/  BPT.TRAP 0x1 ;  /* 0x000000040000795c */ /* 0x000fe20000300000 */
.L_x_14:
[----:B------:R-:W-:Y:S01]  /*1aa0*/  ULEA UR6, UR5, UR14, 0x3 ;  /* 0x0000000e05067291 */ /* 0x000fe2000f8e183f */
[----:B------:R-:W-:-:S05]  /*1ab0*/  IMAD.U32 R0, RZ, RZ, UR4 ;  /* 0x00000004ff007e24 */ /* 0x000fca000f8e00ff */
[----:B------:R-:W-:-:S04]  /*1ac0*/  SHF.L.U32 R0, R0, 0x1f, RZ ;  /* 0x0000001f00007819 */ /* 0x000fc800000006ff */
[----:B------:R0:W1:Y:S01]  /*1ad0*/  SYNCS.PHASECHK.TRANS64.TRYWAIT P0, [UR6], R0 ;  /* 0x00000000ff0075a7 */ /* 0x0000620008000146 */
[----:B------:R-:W-:Y:S05]  /*1ae0*/  @!P1 BRA `(.L_x_15) ;  /* 0x0000000000049947 */ /* 0x000fea0003800000 */
[----:B------:R-:W-:Y:S01]  /*1af0*/  BPT.TRAP 0x1 ;  /* 0x000000040000795c */ /* 0x000fe20000300000 */
.L_x_15:
[----:B-1----:R-:W-:Y:S05]  /*1b00*/  @P0 BRA `(.L_x_16) ;  /* 0x0000000000080947 */ /* 0x002fea0003800000 */
[----:B------:R-:W1:Y:S02]  /*1b10*/  SYNCS.PHASECHK.TRANS64.TRYWAIT P0, [UR6], R0 ;  /* 0x00000000ff0075a7 */ /* 0x000e640008000146 */
[----:B-1----:R-:W-:Y:S05]  /*1b20*/  @!P0 BRA `(.L_x_17) ;  /* 0x000000e4001c8947 */ /* 0x002fea0003800000 */
.L_x_16:
[----:B------:R-:W-:Y:S01]  /*1b30*/  UIADD3 UR6, UR14, 0xc100, URZ ;  /* 0x0000c1000e067890 */ /* 0x000fe2000fffe03f */
[----:B------:R-:W-:Y:S01]  /*1b40*/  WARPGROUP.ARRIVE ;  /* 0x00000000000079c5 */ /* 0x000fe20000000000 */
[----:B------:R-:W-:Y:S01]  /*1b50*/  ULOP3.LUT UR8, UR15, 0x10000, URZ, 0xfc, !UPT ;  /* 0x000100000f087892 */ /* 0x000fe2000f8efc3f */
[----:B------:R2:W-:Y:S01]  /*1b60*/  STL [R1+0x6c], RZ ;  /* 0x00006cff01007387 */ /* 0x0005e20000100800 */
[----:B------:R-:W-:Y:S01]  /*1b70*/  USHF.R.U32.HI UR6, URZ, 0x4, UR6 ;  /* 0x000000043f067899 */ /* 0x000fe20008011606 */
[----:B01----:R-:W-:Y:S01]  /*1b80*/  IMAD.MOV.U32 R0, RZ, RZ, RZ ;  /* 0x000000ffff007224 */ /* 0x003fe200078e00ff */
[----:B------:R-:W-:Y:S01]  /*1b90*/  UMOV UR9, 0x40000040 ;  /* 0x4000004000097882 */ /* 0x000fe20000000000 */
[----:B------:R-:W-:Y:S01]  /*1ba0*/  UMOV UR11, 0x40000040 ;  /* 0x40000040000b7882 */ /* 0x000fe20000000000 */
[----:B------:R-:W-:Y:S01]  /*1bb0*/  ULOP3.LUT UR6, UR6, 0x3fff, URZ, 0xc0, !UPT ;  /* 0x00003fff06067892 */ /* 0x000fe2000f8ec03f */
[----:B------:R2:W-:Y:S01]  /*1bc0*/  STL [R1+0x68], RZ ;  /* 0x000068ff01007387 */ /* 0x0005e20000100800 */
[----:B------:R-:W-:-:S02]  /*1bd0*/  CS2R R2, SRZ ;  /* 0x0000000000027805 */ /* 0x000fc4000001ff00 */
[----:B------:R-:W-:Y:S01]  /*1be0*/  CS2R R4, SRZ ;  /* 0x0000000000047805 */ /* 0x000fe2000001ff00 */
[----:B------:R-:W-:Y:S01]  /*1bf0*/  ULOP3.LUT UR7, UR6, 0x10000, URZ, 0xfc, !UPT ;  /* 0x0001000006077892 */ /* 0x000fe2000f8efc3f */
[----:B------:R2:W-:Y:S01]  /*1c00*/  STL [R1+0x64], RZ ;  /* 0x000064ff01007387 */ /* 0x0005e20000100800 */
[----:B------:R-:W-:Y:S01]  /*1c10*/  ULEA UR6, UR5, UR8, 0xa ;  /* 0x0000000805067291 */ /* 0x000fe2000f8e503f */
[----:B------:R-:W-:Y:S01]  /*1c20*/  CS2R R6, SRZ ;  /* 0x0000000000067805 */ /* 0x000fe2000001ff00 */
[----:B------:R-:W-:Y:S01]  /*1c30*/  ULEA UR7, UR5, UR7, 0xb ;  /* 0x0000000705077291 */ /* 0x000fe2000f8e583f */
[----:B------:R2:W-:Y:S01]  /*1c40*/  STL [R1+0x60], RZ ;  /* 0x000060ff01007387 */ /* 0x0005e20000100800 */
[----:B------:R-:W-:Y:S02]  /*1c50*/  CS2R R8, SRZ ;  /* 0x0000000000087805 */ /* 0x000fe4000001ff00 */
[----:B------:R-:W-:Y:S02]  /*1c60*/  CS2R R10, SRZ ;  /* 0x00000000000a7805 */ /* 0x000fe4000001ff00 */
[----:B------:R-:W-:Y:S01]  /*1c70*/  CS2R R12, SRZ ;  /* 0x00000000000c7805 */ /* 0x000fe2000001ff00 */
[----:B------:R-:W-:Y:S01]  /*1c80*/  UMOV UR8, UR6 ;  /* 0x0000000600087c82 */ /* 0x000fe20008000000 */
[----:B------:R2:W-:Y:S01]  /*1c90*/  STL [R1+0x5c], RZ ;  /* 0x00005cff01007387 */ /* 0x0005e20000100800 */
[----:B------:R-:W-:Y:S01]  /*1ca0*/  UMOV UR10, UR7 ;  /* 0x00000007000a7c82 */ /* 0x000fe20008000000 */
[----:B------:R-:W-:Y:S01]  /*1cb0*/  CS2R R14, SRZ ;  /* 0x00000000000e7805 */ /* 0x000fe2000001ff00 */
[----:B------:R-:W-:Y:S01]  /*1cc0*/  QGMMA.64x256x32.F32.E5M2.E5M2 R24, gdesc[UR8], RZ, !UPT ;  /* 0x03e00000081879f3 */ /* 0x000fe2000c7038ff */
[----:B------:R-:W-:Y:S01]  /*1cd0*/  UIADD3 UR8, UR6, 0x2, URZ ;  /* 0x0000000206087890 */ /* 0x000fe2000fffe03f */
[----:B------:R2:W-:Y:S01]  /*1ce0*/  STL [R1+0x58], RZ ;  /* 0x000058ff01007387 */ /* 0x0005e20000100800 */
[----:B------:R-:W-:Y:S01]  /*1cf0*/  UIADD3 UR10, UR7, 0x2, URZ ;  /* 0x00000002070a7890 */ /* 0x000fe2000fffe03f */
[----:B------:R-:W-:Y:S01]  /*1d00*/  CS2R R16, SRZ ;  /* 0x0000000000107805 */ /* 0x000fe2000001ff00 */
[----:B------:R-:W-:Y:S01]  /*1d10*/  UMOV UR9, 0x40000040 ;  /* 0x4000004000097882 */ /* 0x000fe20000000000 */
[----:B------:R-:W-:Y:S01]  /*1d20*/  UMOV UR11, 0x40000040 ;  /* 0x40000040000b7882 */ /* 0x000fe20000000000 */
        /* <DEDUP_REMOVED lines=54> */
[----:B------:R-:W-:Y:S01]  /*2090*/  CS2R R226, SRZ ;  /* 0x0000000000e27805 */ /* 0x000fe2000001ff00 */
[----:B------:R-:W-:Y:S01]  /*20a0*/  IMAD.MOV.U32 R228, RZ, RZ, RZ ;  /* 0x000000ffffe47224 */ /* 0x000fe200078e00ff */
[----:B------:R2:W-:Y:S04]  /*20b0*/  STL [R1+0x1c], RZ ;  /* 0x00001cff01007387 */ /* 0x0005e80000100800 */
[----:B------:R2:W-:Y:S04]  /*20c0*/  STL [R1+0x18], RZ ;  /* 0x000018ff01007387 */ /* 0x0005e80000100800 */
[----:B------:R2:W-:Y:S04]  /*20d0*/  STL [R1+0x14], RZ ;  /* 0x000014ff01007387 */ /* 0x0005e80000100800 */
[----:B------:R2:W-:Y:S04]  /*20e0*/  STL [R1+0x10], RZ ;  /* 0x000010ff01007387 */ /* 0x0005e80000100800 */
[----:B------:R2:W-:Y:S04]  /*20f0*/  STL [R1+0xc], RZ ;  /* 0x00000cff01007387 */ /* 0x0005e80000100800 */
[----:B------:R2:W-:Y:S04]  /*2100*/  STL [R1+0x8], RZ ;  /* 0x000008ff01007387 */ /* 0x0005e80000100800 */
[----:B------:R2:W-:Y:S04]  /*2110*/  STL [R1+0x4], RZ ;  /* 0x000004ff01007387 */ /* 0x0005e80000100800 */
[----:B------:R2:W-:Y:S01]  /*2120*/  STL [R1], RZ ;  /* 0x000000ff01007387 */ /* 0x0005e20000100800 */
[----:B------:R-:W-:Y:S01]  /*2130*/  QGMMA.64x256x32.F32.E5M2.E5M2 R24, gdesc[UR8], R24 ;  /* 0x03e00000081879f3 */ /* 0x000fe20008703818 */
[----:B------:R-:W-:-:S02]  /*2140*/  UIADD3 UR8, UR6, 0x4, URZ ;  /* 0x0000000406087890 */ /* 0x000fc4000fffe03f */
[----:B------:R-:W-:Y:S01]  /*2150*/  UIADD3 UR10, UR7, 0x4, URZ ;  /* 0x00000004070a7890 */ /* 0x000fe2000fffe03f */
[----:B------:R-:W-:Y:S01]  /*2160*/  UMOV UR9, 0x40000040 ;  /* 0x4000004000097882 */ /* 0x000fe20000000000 */
[----:B------:R-:W-:-:S15]  /*2170*/  UMOV UR11, 0x40000040 ;  /* 0x40000040000b7882 */ /* 0x000fde0000000000 */
[----:B------:R-:W-:-:S08]  /*2180*/  NOP ;  /* 0x0000000000007918 */ /* 0x000fd00000000000 */
[----:B------:R-:W-:Y:S01]  /*2190*/  QGMMA.64x256x32.F32.E5M2.E5M2 R24, gdesc[UR8], R24 ;  /* 0x03e00000081879f3 */ /* 0x000fe20008703818 */
[----:B------:R-:W-:Y:S02]  /*21a0*/  UIADD3 UR10, UR7, 0x6, URZ ;  /* 0x00000006070a7890 */ /* 0x000fe4000fffe03f */
[----:B------:R-:W-:Y:S01]  /*21b0*/  UIADD3 UR8, UR6, 0x6, URZ ;  /* 0x0000000606087890 */ /* 0x000fe2000fffe03f */
[----:B------:R-:W-:Y:S01]  /*21c0*/  ULDC UR7, c[0x0][0x50c] ;  /* 0x0001430000077ab9 */ /* 0x000fe20000000800 */
[----:B------:R-:W-:Y:S01]  /*21d0*/  UMOV UR9, 0x40000040 ;  /* 0x4000004000097882 */ /* 0x000fe20000000000 */
[----:B------:R-:W-:Y:S01]  /*21e0*/  UISETP.NE.AND UP0, UPT, UR7, 0x4, UPT ;  /* 0x000000040700788c */ /* 0x000fe2000bf05270 */
[----:B------:R-:W-:Y:S01]  /*21f0*/  UMOV UR11, 0x40000040 ;  /* 0x40000040000b7882 */ /* 0x000fe20000000000 */
[----:B------:R-:W-:Y:S02]  /*2200*/  UMOV UR6, 0x4 ;  /* 0x0000000400067882 */ /* 0x000fe40000000000 */
[----:B------:R-:W-:-:S06]  /*2210*/  USEL UR7, URZ, 0x1, UP0 ;  /* 0x000000013f077887 */ /* 0x000fcc0008000000 */
[----:B------:R-:W-:-:S12]  /*2220*/  ISETP.NE.AND P0, PT, RZ, UR7, PT ;  /* 0x00000007ff007c0c */ /* 0x000fd8000bf05270 */
[----:B------:R-:W-:Y:S01]  /*2230*/  QGMMA.64x256x32.F32.E5M2.E5M2 R24, gdesc[UR8], R24, gsb0 ;  /* 0x03e00000081879f3 */ /* 0x000fe20008003818 */
[----:B--2---:R-:W-:Y:S05]  /*2240*/  @!P0 BRA `(.L_x_18) ;  /* 0x0000000800808947 */ /* 0x004fea0003800000 */
[----:B------:R-:W-:Y:S02]  /*2250*/  WARPGROUP.DEPBAR.LE gsb0, 0x0 ;  /* 0x00008000000079c5 */ /* 0x000fe40000010000 */
[----:B------:R-:W-:-:S01]  /*2260*/  FADD R227, RZ, R25 ;  /* 0x00000019ffe37221 */ /* 0x000fc20000000000 */
[----:B------:R-:W-:Y:S01]  /*2270*/  FADD R228, RZ, R24 ;  /* 0x00000018ffe47221 */ /* 0x000fe20000000000 */
[----:B------:R-:W-:-:S01]  /*2280*/  FADD R226, RZ, R26 ;  /* 0x0000001affe27221 */ /* 0x000fc20000000000 */
[----:B------:R-:W-:Y:S01]  /*2290*/  FADD R225, RZ, R27 ;  /* 0x0000001bffe17221 */ /* 0x000fe20000000000 */
[----:B------:R-:W-:-:S01]  /*22a0*/  FADD R224, RZ, R28 ;  /* 0x0000001cffe07221 */ /* 0x000fc20000000000 */
[----:B------:R0:W-:Y:S01]  /*22b0*/  STL [R1+0x80], R227 ;  /* 0x000080e301007387 */ /* 0x0001e20000100800 */
[----:B------:R-:W-:-:S01]  /*22c0*/  FADD R223, RZ, R29 ;  /* 0x0000001dffdf7221 */ /* 0x000fc20000000000 */
[----:B------:R-:W-:Y:S01]  /*22d0*/  FADD R222, RZ, R30 ;  /* 0x0000001effde7221 */ /* 0x000fe20000000000 */
[----:B------:R-:W-:-:S01]  /*22e0*/  FADD R221, RZ, R31 ;  /* 0x0000001fffdd7221 */ /* 0x000fc20000000000 */
[----:B------:R-:W-:Y:S01]  /*22f0*/  FADD R220, RZ, R32 ;  /* 0x00000020ffdc7221 */ /* 0x000fe20000000000 */
[----:B------:R-:W-:-:S01]  /*2300*/  FADD R219, RZ, R33 ;  /* 0x00000021ffdb7221 */ /* 0x000fc20000000000 */
[----:B------:R-:W-:Y:S01]  /*2310*/  FADD R218, RZ, R34 ;  /* 0x00000022ffda7221 */ /* 0x000fe20000000000 */
[----:B------:R-:W-:-:S01]  /*2320*/  FADD R217, RZ, R35 ;  /* 0x00000023ffd97221 */ /* 0x000fc20000000000 */
[----:B------:R-:W-:Y:S01]  /*2330*/  FADD R216, RZ, R36 ;  /* 0x00000024ffd87221 */ /* 0x000fe20000000000 */
[----:B------:R-:W-:-:S01]  /*2340*/  FADD R215, RZ, R37 ;  /* 0x00000025ffd77221 */ /* 0x000fc20000000000 */
[----:B0-----:R-:W-:Y:S01]  /*2350*/  FADD R227, RZ, R124 ;  /* 0x0000007cffe37221 */ /* 0x001fe20000000000 */
[----:B------:R-:W-:-:S01]  /*2360*/  FADD R214, RZ, R38 ;  /* 0x00000026ffd67221 */ /* 0x000fc20000000000 */
[----:B------:R-:W-:Y:S01]  /*2370*/  FADD R213, RZ, R39 ;  /* 0x00000027ffd57221 */ /* 0x000fe20000000000 */
[----:B------:R-:W-:-:S01]  /*2380*/  FADD R212, RZ, R40 ;  /* 0x00000028ffd47221 */ /* 0x000fc20000000000 */
[----:B------:R-:W-:Y:S01]  /*2390*/  FADD R211, RZ, R41 ;  /* 0x00000029ffd37221 */ /* 0x000fe20000000000 */
[----:B------:R0:W-:Y:S01]  /*23a0*/  STL [R1], R227 ;  /* 0x000000e301007387 */ /* 0x0001e20000100800 */
        /* <DEDUP_REMOVED lines=94> */
[----:B0-----:R-:W-:-:S05]  /*2990*/  FADD R227, RZ, R131 ;  /* 0x00000083ffe37221 */ /* 0x001fca0000000000 */
[----:B------:R0:W-:Y:S02]  /*29a0*/  STL [R1+0x1c], R227 ;  /* 0x00001ce301007387 */ /* 0x0001e40000100800 */
        /* <DEDUP_REMOVED lines=39> */
[----:B------:R0:W-:Y:S04]  /*2c20*/  STL [R1+0x6c], R227 ;  /* 0x00006ce301007387 */ /* 0x0001e80000100800 */
[----:B0-----:R0:W5:Y:S01]  /*2c30*/  LDL.LU R227, [R1+0x80] ;  /* 0x0000800001e37983 */ /* 0x0011620000300800 */
[----:B------:R-:W-:-:S05]  /*2c40*/  UMOV UR6, URZ ;  /* 0x0000003f00067c82 */ /* 0x000fca0008000000 */
.L_x_18:
[----:B------:R-:W-:Y:S01]  /*2c50*/  UIADD3 UR16, UR5, 0x1, URZ ;  /* 0x0000000105107890 */ /* 0x000fe2000fffe03f */
[----:B------:R-:W-:-:S03]  /*2c60*/  UMOV UR8, 0x1 ;  /* 0x0000000100087882 */ /* 0x000fc60000000000 */
[----:B------:R-:W-:-:S04]  /*2c70*/  UISETP.NE.AND UP0, UPT, UR16, 0x3, UPT ;  /* 0x000000031000788c */ /* 0x000fc8000bf05270 */
[----:B------:R-:W-:Y:S02]  /*2c80*/  USEL UR17, URZ, 0x1, UP0 ;  /* 0x000000013f117887 */ /* 0x000fe40008000000 */
[----:B------:R-:W-:Y:S02]  /*2c90*/  USEL UR16, UR16, URZ, UP0 ;  /* 0x0000003f10107287 */ /* 0x000fe40008000000 */
[----:B------:R-:W-:-:S12]  /*2ca0*/  ULOP3.LUT UR17, UR4, UR17, URZ, 0x3c, !UPT ;  /* 0x0000001104117292 */ /* 0x000fd8000f8e3c3f */
.L_x_13:
[----:B------:R-:W-:-:S04]  /*2cb0*/  UISETP.LT.AND UP0, UPT, UR12, 0x1, UPT ;  /* 0x000000010c00788c */ /* 0x000fc8000bf01270 */
[----:B------:R-:W-:-:S04]  /*2cc0*/  USEL UR9, UR12, 0x1, UP0 ;  /* 0x000000010c097887 */ /* 0x000fc80008000000 */
[----:B------:R-:W-:-:S04]  /*2cd0*/  UIADD3 UR19, UR12, -UR9, URZ ;  /* 0x800000090c137290 */ /* 0x000fc8000fffe03f */
[----:B------:R-:W-:-:S06]  /*2ce0*/  UISETP.GE.AND UP0, UPT, UR19, 0x1, UPT ;  /* 0x000000011300788c */ /* 0x000fcc000bf06270 */
[----:B------:R-:W-:-:S13]  /*2cf0*/  PLOP3.LUT P0, PT, PT, PT, UP0, 0x80, 0x0 ;  /* 0x000000000000781c */ /* 0x000fda0003f0f008 */
[----:B------:R-:W-:Y:S05]  /*2d00*/  @!P0 BRA `(.L_x_19) ;  /* 0x0000001000b88947 */ /* 0x000fea0003800000 */
[----:B------:R-:W-:Y:S01]  /*2d10*/  UMOV UR18, UR5 ;  /* 0x0000000500127c82 */ /* 0x000fe20008000000 */
[----:B------:R-:W-:-:S05]  /*2d20*/  ULDC UR27, c[0x0][0x50c] ;  /* 0x00014300001b7ab9 */ /* 0x000fca0000000800 */
.L_x_27:
[----:B------:R-:W-:-:S06]  /*2d30*/  UISETP.NE.AND UP0, UPT, UR25, 0x3, UPT ;  /* 0x000000031900788c */ /* 0x000fcc000bf05270 */
[----:B------:R-:W-:-:S13]  /*2d40*/  PLOP3.LUT P1, PT, PT, PT, UP0, 0x80, 0x0 ;  /* 0x000000000000781c */ /* 0x000fda0003f2f008 */
[----:B-1---5:R-:W-:Y:S05]  /*2d50*/  @!P1 BRA `(.L_x_20) ;  /* 0x0000000000049947 */ /* 0x022fea0003800000 */
[----:B------:R-:W-:Y:S01]  /*2d60*/  BPT.TRAP 0x1 ;  /* 0x000000040000795c */ /* 0x000fe20000300000 */
.L_x_20:
[----:B------:R-:W1:Y:S01]  /*2d70*/  S2UR UR9, SR_CgaCtaId ;  /* 0x00000000000979c3 */ /* 0x000e620000008800 */
[----:B------:R-:W-:Y:S01]  /*2d80*/  UMOV UR14, 0x400 ;  /* 0x00000400000e7882 */ /* 0x000fe20000000000 */
[----:B------:R-:W-:-:S05]  /*2d90*/  IMAD.U32 R229, RZ, RZ, UR17 ;  /* 0x00000011ffe57e24 */ /* 0x000fca000f8e00ff */
[----:B------:R-:W-:Y:S01]  /*2da0*/  SHF.L.U32 R229, R229, 0x1f, RZ ;  /* 0x0000001fe5e57819 */ /* 0x000fe200000006ff */
[----:B-1----:R-:W-:-:S04]  /*2db0*/  ULEA UR14, UR9, UR14, 0x18 ;  /* 0x0000000e090e7291 */ /* 0x002fc8000f8ec03f */
[----:B------:R-:W-:-:S09]  /*2dc0*/  ULEA UR9, UR16, UR14, 0x3 ;  /* 0x0000000e10097291 */ /* 0x000fd2000f8e183f */
[----:B------:R1:W2:Y:S01]  /*2dd0*/  SYNCS.PHASECHK.TRANS64.TRYWAIT P0, [UR9], R229 ;  /* 0x000000e5ff0075a7 */ /* 0x0002a20008000149 */
[----:B------:R-:W-:Y:S05]  /*2de0*/  @!P1 BRA `(.L_x_21) ;  /* 0x0000000000049947 */ /* 0x000fea0003800000 */
[----:B------:R-:W-:Y:S01]  /*2df0*/  BPT.TRAP 0x1 ;  /* 0x000000040000795c */ /* 0x000fe20000300000 */
.L_x_21:
[----:B--2---:R-:W-:Y:S05]  /*2e00*/  @P0 BRA `(.L_x_22) ;  /* 0x0000000000080947 */ /* 0x004fea0003800000 */
[----:B------:R-:W2:Y:S02]  /*2e10*/  SYNCS.PHASECHK.TRANS64.TRYWAIT P0, [UR9], R229 ;  /* 0x000000e5ff0075a7 */ /* 0x000ea40008000149 */
[----:B--2---:R-:W-:Y:S05]  /*2e20*/  @!P0 BRA `(.L_x_23) ;  /* 0x000000d000748947 */ /* 0x004fea0003800000 */
.L_x_22:
[----:B------:R-:W-:Y:S01]  /*2e30*/  UIADD3 UR9, UR14, 0xc100, URZ ;  /* 0x0000c1000e097890 */ /* 0x000fe2000fffe03f */
[----:B------:R-:W-:Y:S01]  /*2e40*/  WARPGROUP.ARRIVE ;  /* 0x00000000000079c5 */ /* 0x000fe20000000000 */
[----:B------:R-:W-:Y:S02]  /*2e50*/  UISETP.NE.AND UP0, UPT, UR7, URZ, UPT ;  /* 0x0000003f0700728c */ /* 0x000fe4000bf05270 */
[----:B------:R-:W-:Y:S02]  /*2e60*/  USHF.R.U32.HI UR9, URZ, 0x4, UR9 ;  /* 0x000000043f097899 */ /* 0x000fe40008011609 */
[----:B------:R-:W-:Y:S02]  /*2e70*/  USEL UR8, UR8, URZ, !UP0 ;  /* 0x0000003f08087287 */ /* 0x000fe4000c000000 */
[----:B------:R-:W-:Y:S02]  /*2e80*/  ULOP3.LUT UR9, UR9, 0x3fff, URZ, 0xc0, !UPT ;  /* 0x00003fff09097892 */ /* 0x000fe4000f8ec03f */
[----:B------:R-:W-:-:S02]  /*2e90*/  ULOP3.LUT UR7, UR15, 0x10000, URZ, 0xfc, !UPT ;  /* 0x000100000f077892 */ /* 0x000fc4000f8efc3f */
[----:B------:R-:W-:Y:S02]  /*2ea0*/  ULOP3.LUT UR9, UR9, 0x10000, URZ, 0xfc, !UPT ;  /* 0x0001000009097892 */ /* 0x000fe4000f8efc3f */
[----:B------:R-:W-:Y:S02]  /*2eb0*/  UISETP.NE.U32.AND UP0, UPT, UR8, URZ, UPT ;  /* 0x0000003f0800728c */ /* 0x000fe4000bf05070 */
[----:B------:R-:W-:Y:S02]  /*2ec0*/  ULEA UR7, UR16, UR7, 0xa ;  /* 0x0000000710077291 */ /* 0x000fe4000f8e503f */
[----:B------:R-:W-:Y:S01]  /*2ed0*/  ULEA UR26, UR16, UR9, 0xb ;  /* 0x00000009101a7291 */ /* 0x000fe2000f8e583f */
[----:B------:R-:W-:Y:S02]  /*2ee0*/  UMOV UR11, 0x40000040 ;  /* 0x40000040000b7882 */ /* 0x000fe40000000000 */
[----:B------:R-:W-:Y:S01]  /*2ef0*/  UMOV UR9, 0x40000040 ;  /* 0x4000004000097882 */ /* 0x000fe20000000000 */
[----:B------:R-:W-:Y:S01]  /*2f00*/  UIADD3 UR6, UR6, 0x4, URZ ;  /* 0x0000000406067890 */ /* 0x000fe2000fffe03f */
[----:B------:R-:W-:-:S02]  /*2f10*/  UMOV UR8, UR7 ;  /* 0x0000000700087c82 */ /* 0x000fc40008000000 */
[----:B------:R-:W-:Y:S02]  /*2f20*/  UMOV UR10, UR26 ;  /* 0x0000001a000a7c82 */ /* 0x000fe40008000000 */
[----:B------:R-:W-:Y:S01]  /*2f30*/  QGMMA.64x256x32.F32.E5M2.E5M2 R24, gdesc[UR8], R24, UP0 ;  /* 0x03e00000081879f3 */ /* 0x000fe2000bf03818 */
[----:B------:R-:W-:Y:S02]  /*2f40*/  UIADD3 UR8, UR7, 0x2, URZ ;  /* 0x0000000207087890 */ /* 0x000fe4000fffe03f */
[----:B------:R-:W-:Y:S01]  /*2f50*/  UIADD3 UR10, UR26, 0x2, URZ ;  /* 0x000000021a0a7890 */ /* 0x000fe2000fffe03f */
[----:B------:R-:W-:Y:S01]  /*2f60*/  UMOV UR9, 0x40000040 ;  /* 0x4000004000097882 */ /* 0x000fe20000000000 */
[----:B------:R-:W-:Y:S01]  /*2f70*/  UMOV UR11, 0x40000040 ;  /* 0x40000040000b7882 */ /* 0x000fe20000000000 */
[----:B------:R-:W-:-:S15]  /*2f80*/  UISETP.NE.AND UP0, UPT, UR6, UR27, UPT ;  /* 0x0000001b0600728c */ /* 0x000fde000bf05270 */
[----:B------:R-:W-:-:S07]  /*2f90*/  NOP ;  /* 0x0000000000007918 */ /* 0x000fce0000000000 */
[----:B------:R-:W-:Y:S01]  /*2fa0*/  QGMMA.64x256x32.F32.E5M2.E5M2 R24, gdesc[UR8], R24 ;  /* 0x03e00000081879f3 */ /* 0x000fe20008703818 */
[----:B------:R-:W-:Y:S02]  /*2fb0*/  UIADD3 UR8, UR7, 0x4, URZ ;  /* 0x0000000407087890 */ /* 0x000fe4000fffe03f */
[----:B------:R-:W-:Y:S01]  /*2fc0*/  UIADD3 UR10, UR26, 0x4, URZ ;  /* 0x000000041a0a7890 */ /* 0x000fe2000fffe03f */
[----:B------:R-:W-:Y:S01]  /*2fd0*/  UMOV UR9, 0x40000040 ;  /* 0x4000004000097882 */ /* 0x000fe20000000000 */
[----:B------:R-:W-:-:S15]  /*2fe0*/  UMOV UR11, 0x40000040 ;  /* 0x40000040000b7882 */ /* 0x000fde0000000000 */
[----:B------:R-:W-:-:S08]  /*2ff0*/  NOP ;  /* 0x0000000000007918 */ /* 0x000fd00000000000 */
[----:B------:R-:W-:Y:S01]  /*3000*/  QGMMA.64x256x32.F32.E5M2.E5M2 R24, gdesc[UR8], R24 ;  /* 0x03e00000081879f3 */ /* 0x000fe20008703818 */
[----:B------:R-:W-:Y:S02]  /*3010*/  UIADD3 UR8, UR7, 0x6, URZ ;  /* 0x0000000607087890 */ /* 0x000fe4000fffe03f */
[----:B------:R-:W-:Y:S01]  /*3020*/  UIADD3 UR10, UR26, 0x6, URZ ;  /* 0x000000061a0a7890 */ /* 0x000fe2000fffe03f */
[----:B------:R-:W-:Y:S01]  /*3030*/  UMOV UR9, 0x40000040 ;  /* 0x4000004000097882 */ /* 0x000fe20000000000 */
[----:B------:R-:W-:Y:S01]  /*3040*/  UMOV UR11, 0x40000040 ;  /* 0x40000040000b7882 */ /* 0x000fe20000000000 */
[----:B------:R-:W-:-:S06]  /*3050*/  USEL UR7, URZ, 0x1, UP0 ;  /* 0x000000013f077887 */ /* 0x000fcc0008000000 */
[----:B------:R-:W-:-:S15]  /*3060*/  ISETP.NE.AND P0, PT, RZ, UR7, PT ;  /* 0x00000007ff007c0c */ /* 0x000fde000bf05270 */
[----:B------:R-:W-:-:S01]  /*3070*/  NOP ;  /* 0x0000000000007918 */ /* 0x000fc20000000000 */
[----:B------:R-:W-:Y:S03]  /*3080*/  QGMMA.64x256x32.F32.E5M2.E5M2 R24, gdesc[UR8], R24, gsb0 ;  /* 0x03e00000081879f3 */ /* 0x000fe60008003818 */
[----:B------:R-:W-:Y:S02]  /*3090*/  WARPGROUP.DEPBAR.LE gsb0, 0x1 ;  /* 0x00008000000079c5 */ /* 0x000fe40000010100 */
[----:B------:R-:W-:Y:S05]  /*30a0*/  @!P0 BRA `(.L_x_24) ;  /* 0x0000000c00708947 */ /* 0x000fea0003800000 */
[----:B------:R-:W-:Y:S02]  /*30b0*/  WARPGROUP.DEPBAR.LE gsb0, 0x0 ;  /* 0x00008000000079c5 */ /* 0x000fe40000010000 */
[----:B-----5:R-:W-:-:S01]  /*30c0*/  FADD R227, R25, R227 ;  /* 0x000000e319e37221 */ /* 0x020fc20000000000 */
[----:B------:R-:W-:Y:S01]  /*30d0*/  FADD R226, R26, R226 ;  /* 0x000000e21ae27221 */ /* 0x000fe20000000000 */
[----:B------:R-:W-:-:S01]  /*30e0*/  FADD R225, R27, R225 ;  /* 0x000000e11be17221 */ /* 0x000fc20000000000 */
[----:B------:R-:W-:Y:S01]  /*30f0*/  FADD R224, R28, R224 ;  /* 0x000000e01ce07221 */ /* 0x000fe20000000000 */
[----:B------:R-:W-:-:S01]  /*3100*/  FADD R223, R29, R223 ;  /* 0x000000df1ddf7221 */ /* 0x000fc20000000000 */
[----:B------:R2:W-:Y:S01]  /*3110*/  STL [R1+0x80], R227 ;  /* 0x000080e301007387 */ /* 0x0005e20000100800 */
[----:B------:R-:W-:-:S01]  /*3120*/  FADD R222, R30, R222 ;  /* 0x000000de1ede7221 */ /* 0x000fc20000000000 */
[----:B------:R-:W-:Y:S01]  /*3130*/  FADD R221, R31, R221 ;  /* 0x000000dd1fdd7221 */ /* 0x000fe20000000000 */
[----:B------:R-:W-:-:S01]  /*3140*/  FADD R220, R32, R220 ;  /* 0x000000dc20dc7221 */ /* 0x000fc20000000000 */
[----:B------:R-:W-:Y:S01]  /*3150*/  FADD R219, R33, R219 ;  /* 0x000000db21db7221 */ /* 0x000fe20000000000 */
[----:B------:R-:W-:-:S01]  /*3160*/  FADD R218, R34, R218 ;  /* 0x000000da22da7221 */ /* 0x000fc20000000000 */
[----:B------:R-:W-:Y:S01]  /*3170*/  FADD R217, R35, R217 ;  /* 0x000000d923d97221 */ /* 0x000fe20000000000 */
[----:B------:R-:W-:-:S01]  /*3180*/  FADD R216, R36, R216 ;  /* 0x000000d824d87221 */ /* 0x000fc20000000000 */
[----:B------:R-:W-:Y:S01]  /*3190*/  FADD R215, R37, R215 ;  /* 0x000000d725d77221 */ /* 0x000fe20000000000 */
[----:B------:R-:W-:-:S01]  /*31a0*/  FADD R214, R38, R214 ;  /* 0x000000d626d67221 */ /* 0x000fc20000000000 */
[----:B--2---:R-:W2:Y:S01]  /*31b0*/  LDL.LU R227, [R1+0x28] ;  /* 0x0000280001e37983 */ /* 0x004ea20000300800 */
[----:B------:R-:W-:-:S01]  /*31c0*/  FADD R213, R39, R213 ;  /* 0x000000d527d57221 */ /* 0x000fc20000000000 */
[----:B------:R-:W-:Y:S01]  /*31d0*/  FADD R212, R40, R212 ;  /* 0x000000d428d47221 */ /* 0x000fe20000000000 */
[----:B------:R-:W-:-:S01]  /*31e0*/  FADD R211, R41, R211 ;  /* 0x000000d329d37221 */ /* 0x000fc20000000000 */
[----:B------:R3:W-:Y:S01]  /*31f0*/  STL [R1+0x84], R226 ;  /* 0x000084e201007387 */ /* 0x0007e20000100800 */
[----:B------:R-:W-:-:S03]  /*3200*/  FADD R228, R24, R228 ;  /* 0x000000e418e47221 */ /* 0x000fc60000000000 */
[----:B---3--:R-:W3:Y:S04]  /*3210*/  LDL.LU R226, [R1+0x24] ;  /* 0x0000240001e27983 */ /* 0x008ee80000300800 */
[----:B------:R4:W-:Y:S04]  /*3220*/  STL [R1+0x88], R225 ;  /* 0x000088e101007387 */ /* 0x0009e80000100800 */
[----:B----4-:R-:W4:Y:S04]  /*3230*/  LDL.LU R225, [R1+0x20] ;  /* 0x0000200001e17983 */ /* 0x010f280000300800 */
[----:B------:R0:W-:Y:S04]  /*3240*/  STL [R1+0x8c], R224 ;  /* 0x00008ce001007387 */ /* 0x0001e80000100800 */
[----:B0-----:R-:W4:Y:S04]  /*3250*/  LDL.LU R224, [R1+0x1c] ;  /* 0x00001c0001e07983 */ /* 0x001f280000300800 */
        /* <DEDUP_REMOVED lines=13> */
[----:B0-----:R-:W4:Y:S04]  /*3330*/  LDL.LU R217, [R1] ;  /* 0x0000000001d97983 */ /* 0x001f280000300800 */
[----:B------:R-:W-:Y:S04]  /*3340*/  STL [R1+0xac], R216 ;  /* 0x0000acd801007387 */ /* 0x000fe80000100800 */
[----:B------:R-:W-:Y:S04]  /*3350*/  STL [R1+0xb0], R215 ;  /* 0x0000b0d701007387 */ /* 0x000fe80000100800 */
[----:B------:R-:W-:Y:S04]  /*3360*/  STL [R1+0xb4], R214 ;  /* 0x0000b4d601007387 */ /* 0x000fe80000100800 */
[----:B------:R-:W-:Y:S04]  /*3370*/  STL [R1+0xb8], R213 ;  /* 0x0000b8d501007387 */ /* 0x000fe80000100800 */
[----:B------:R-:W-:Y:S04]  /*3380*/  STL [R1+0xbc], R212 ;  /* 0x0000bcd401007387 */ /* 0x000fe80000100800 */
[----:B------:R0:W-:Y:S01]  /*3390*/  STL [R1+0xc0], R211 ;  /* 0x0000c0d301007387 */ /* 0x0001e20000100800 */
[----:B--2---:R-:W-:-:S01]  /*33a0*/  FADD R227, R134, R227 ;  /* 0x000000e386e37221 */ /* 0x004fc20000000000 */
[----:B---3--:R-:W-:Y:S01]  /*33b0*/  FADD R226, R133, R226 ;  /* 0x000000e285e27221 */ /* 0x008fe20000000000 */
[----:B----4-:R-:W-:-:S01]  /*33c0*/  FADD R225, R132, R225 ;  /* 0x000000e184e17221 */ /* 0x010fc20000000000 */
[----:B------:R-:W-:Y:S01]  /*33d0*/  FADD R224, R131, R224 ;  /* 0x000000e083e07221 */ /* 0x000fe20000000000 */
[----:B------:R-:W-:-:S01]  /*33e0*/  FADD R223, R130, R223 ;  /* 0x000000df82df7221 */ /* 0x000fc20000000000 */
[----:B------:R-:W-:Y:S01]  /*33f0*/  FADD R222, R129, R222 ;  /* 0x000000de81de7221 */ /* 0x000fe20000000000 */
[----:B------:R-:W-:-:S01]  /*3400*/  FADD R221, R128, R221 ;  /* 0x000000dd80dd7221 */ /* 0x000fc20000000000 */
[----:B------:R-:W-:Y:S01]  /*3410*/  FADD R220, R127, R220 ;  /* 0x000000dc7fdc7221 */ /* 0x000fe20000000000 */
[----:B------:R-:W-:-:S01]  /*3420*/  FADD R219, R126, R219 ;  /* 0x000000db7edb7221 */ /* 0x000fc20000000000 */
[----:B------:R-:W-:Y:S01]  /*3430*/  FADD R218, R125, R218 ;  /* 0x000000da7dda7221 */ /* 0x000fe20000000000 */
[----:B------:R-:W-:-:S05]  /*3440*/  FADD R217, R124, R217 ;  /* 0x000000d97cd97221 */ /* 0x000fca0000000000 */
[----:B------:R2:W-:Y:S04]  /*3450*/  STL [R1], R217 ;  /* 0x000000d901007387 */ /* 0x0005e80000100800 */
[----:B------:R3:W-:Y:S04]  /*3460*/  STL [R1+0x4], R218 ;  /* 0x000004da01007387 */ /* 0x0007e80000100800 */
[----:B------:R4:W-:Y:S04]  /*3470*/  STL [R1+0x8], R219 ;  /* 0x000008db01007387 */ /* 0x0009e80000100800 */
[----:B------:R1:W-:Y:S04]  /*3480*/  STL [R1+0xc], R220 ;  /* 0x00000cdc01007387 */ /* 0x0003e80000100800 */
[----:B------:R1:W-:Y:S04]  /*3490*/  STL [R1+0x10], R221 ;  /* 0x000010dd01007387 */ /* 0x0003e80000100800 */
[----:B------:R1:W-:Y:S04]  /*34a0*/  STL [R1+0x14], R222 ;  /* 0x000014de01007387 */ /* 0x0003e80000100800 */
[----:B------:R1:W-:Y:S04]  /*34b0*/  STL [R1+0x18], R223 ;  /* 0x000018df01007387 */ /* 0x0003e80000100800 */
[----:B------:R1:W-:Y:S04]  /*34c0*/  STL [R1+0x1c], R224 ;  /* 0x00001ce001007387 */ /* 0x0003e80000100800 */
[----:B0-----:R-:W4:Y:S04]  /*34d0*/  LDL.LU R211, [R1+0x2c] ;  /* 0x00002c0001d37983 */ /* 0x001f280000300800 */
[----:B------:R0:W-:Y:S04]  /*34e0*/  STL [R1+0x20], R225 ;  /* 0x000020e101007387 */ /* 0x0001e80000100800 */
[----:B------:R-:W4:Y:S04]  /*34f0*/  LDL.LU R212, [R1+0x30] ;  /* 0x0000300001d47983 */ /* 0x000f280000300800 */
[----:B------:R0:W-:Y:S04]  /*3500*/  STL [R1+0x24], R226 ;  /* 0x000024e201007387 */ /* 0x0001e80000100800 */
[----:B------:R-:W4:Y:S04]  /*3510*/  LDL.LU R213, [R1+0x34] ;  /* 0x0000340001d57983 */ /* 0x000f280000300800 */
[----:B------:R0:W-:Y:S04]  /*3520*/  STL [R1+0x28], R227 ;  /* 0x000028e301007387 */ /* 0x0001e80000100800 */
[----:B------:R-:W4:Y:S04]  /*3530*/  LDL.LU R214, [R1+0x38] ;  /* 0x0000380001d67983 */ /* 0x000f280000300800 */
[----:B------:R-:W4:Y:S04]  /*3540*/  LDL.LU R215, [R1+0x3c] ;  /* 0x00003c0001d77983 */ /* 0x000f280000300800 */
[----:B------:R-:W4:Y:S04]  /*3550*/  LDL.LU R216, [R1+0x40] ;  /* 0x0000400001d87983 */ /* 0x000f280000300800 */
[----:B--2---:R-:W2:Y:S04]  /*3560*/  LDL.LU R217, [R1+0x44] ;  /* 0x0000440001d97983 */ /* 0x004ea80000300800 */
[----:B---3--:R-:W3:Y:S04]  /*3570*/  LDL.LU R218, [R1+0x48] ;  /* 0x0000480001da7983 */ /* 0x008ee80000300800 */
[----:B----4-:R-:W4:Y:S04]  /*3580*/  LDL.LU R219, [R1+0x4c] ;  /* 0x00004c0001db7983 */ /* 0x010f280000300800 */
[----:B-1----:R-:W4:Y:S04]  /*3590*/  LDL.LU R220, [R1+0x50] ;  /* 0x0000500001dc7983 */ /* 0x002f280000300800 */
[----:B------:R-:W4:Y:S04]  /*35a0*/  LDL.LU R221, [R1+0x54] ;  /* 0x0000540001dd7983 */ /* 0x000f280000300800 */
[----:B------:R-:W4:Y:S04]  /*35b0*/  LDL.LU R222, [R1+0x58] ;  /* 0x0000580001de7983 */ /* 0x000f280000300800 */
[----:B------:R-:W4:Y:S04]  /*35c0*/  LDL.LU R223, [R1+0x5c] ;  /* 0x00005c0001df7983 */ /* 0x000f280000300800 */
[----:B------:R-:W4:Y:S04]  /*35d0*/  LDL.LU R224, [R1+0x60] ;  /* 0x0000600001e07983 */ /* 0x000f280000300800 */
[----:B0-----:R-:W4:Y:S04]  /*35e0*/  LDL.LU R225, [R1+0x64] ;  /* 0x0000640001e17983 */ /* 0x001f280000300800 */
[----:B------:R-:W4:Y:S04]  /*35f0*/  LDL.LU R226, [R1+0x68] ;  /* 0x0000680001e27983 */ /* 0x000f280000300800 */
[----:B------:R-:W4:Y:S01]  /*3600*/  LDL.LU R227, [R1+0x6c] ;  /* 0x00006c0001e37983 */ /* 0x000f220000300800 */
[----:B------:R-:W-:-:S05]  /*3610*/  FADD R211, R135, R211 ;  /* 0x000000d387d37221 */ /* 0x000fca0000000000 */
[----:B------:R0:W-:Y:S01]  /*3620*/  STL [R1+0x2c], R211 ;  /* 0x00002cd301007387 */ /* 0x0001e20000100800 */
[----:B------:R-:W-:-:S03]  /*3630*/  FADD R212, R136, R212 ;  /* 0x000000d488d47221 */ /* 0x000fc60000000000 */
[----:B0-----:R0:W5:Y:S01]  /*3640*/  LDL.LU R211, [R1+0xc0] ;  /* 0x0000c00001d37983 */ /* 0x0011620000300800 */
[----:B------:R-:W-:-:S03]  /*3650*/  FADD R213, R137, R213 ;  /* 0x000000d589d57221 */ /* 0x000fc60000000000 */
[----:B------:R1:W-:Y:S01]  /*3660*/  STL [R1+0x30], R212 ;  /* 0x000030d401007387 */ /* 0x0003e20000100800 */
[----:B------:R-:W-:-:S01]  /*3670*/  FADD R214, R138, R214 ;  /* 0x000000d68ad67221 */ /* 0x000fc20000000000 */
[----:B------:R-:W-:Y:S02]  /*3680*/  FADD R215, R139, R215 ;  /* 0x000000d78bd77221 */ /* 0x000fe40000000000 */
[----:B-1----:R0:W5:Y:S01]  /*3690*/  LDL.LU R212, [R1+0xbc] ;  /* 0x0000bc0001d47983 */ /* 0x0021620000300800 */
[----:B------:R-:W-:-:S03]  /*36a0*/  FADD R216, R140, R216 ;  /* 0x000000d88cd87221 */ /* 0x000fc60000000000 */
[----:B------:R1:W-:Y:S01]  /*36b0*/  STL [R1+0x34], R213 ;  /* 0x000034d501007387 */ /* 0x0003e20000100800 */
[----:B--2---:R-:W-:-:S03]  /*36c0*/  FADD R217, R141, R217 ;  /* 0x000000d98dd97221 */ /* 0x004fc60000000000 */
[----:B-1----:R0:W5:Y:S01]  /*36d0*/  LDL.LU R213, [R1+0xb8] ;  /* 0x0000b80001d57983 */ /* 0x0021620000300800 */
[----:B---3--:R-:W-:-:S03]  /*36e0*/  FADD R218, R142, R218 ;  /* 0x000000da8eda7221 */ /* 0x008fc60000000000 */
[----:B------:R1:W-:Y:S01]  /*36f0*/  STL [R1+0x38], R214 ;  /* 0x000038d601007387 */ /* 0x0003e20000100800 */
[----:B----4-:R-:W-:-:S01]  /*3700*/  FADD R219, R143, R219 ;  /* 0x000000db8fdb7221 */ /* 0x010fc20000000000 */
[----:B------:R-:W-:Y:S02]  /*3710*/  FADD R220, R144, R220 ;  /* 0x000000dc90dc7221 */ /* 0x000fe40000000000 */
[----:B-1----:R0:W5:Y:S04]  /*3720*/  LDL.LU R214, [R1+0xb4] ;  /* 0x0000b40001d67983 */ /* 0x0021680000300800 */
[----:B------:R1:W-:Y:S01]  /*3730*/  STL [R1+0x3c], R215 ;  /* 0x00003cd701007387 */ /* 0x0003e20000100800 */
[----:B------:R-:W-:-:S01]  /*3740*/  FADD R221, R145, R221 ;  /* 0x000000dd91dd7221 */ /* 0x000fc20000000000 */
[----:B------:R-:W-:-:S02]  /*3750*/  FADD R222, R146, R222 ;  /* 0x000000de92de7221 */ /* 0x000fc40000000000 */
[----:B-1----:R0:W5:Y:S04]  /*3760*/  LDL.LU R215, [R1+0xb0] ;  /* 0x0000b00001d77983 */ /* 0x0021680000300800 */
[----:B------:R1:W-:Y:S01]  /*3770*/  STL [R1+0x40], R216 ;  /* 0x000040d801007387 */ /* 0x0003e20000100800 */
[----:B------:R-:W-:-:S03]  /*3780*/  FADD R223, R147, R223 ;  /* 0x000000df93df7221 */ /* 0x000fc60000000000 */
        /* <DEDUP_REMOVED lines=13> */
[----:B------:R1:W-:Y:S04]  /*3860*/  STL [R1+0x54], R221 ;  /* 0x000054dd01007387 */ /* 0x0003e80000100800 */
        /* <DEDUP_REMOVED lines=12> */
[----:B-1----:R0:W5:Y:S01]  /*3930*/  LDL.LU R227, [R1+0x80] ;  /* 0x0000800001e37983 */ /* 0x0021620000300800 */
        /* <DEDUP_REMOVED lines=82> */
[----:B0-----:R-:W-:-:S06]  /*3e60*/  UMOV UR6, URZ ;  /* 0x0000003f00067c82 */ /* 0x001fcc0008000000 */
.L_x_24:
[----:B------:R-:W-:Y:S05]  /*3e70*/  @!P1 BRA `(.L_x_25) ;  /* 0x0000000000049947 */ /* 0x000fea0003800000 */
[----:B------:R-:W-:Y:S01]  /*3e80*/  BPT.TRAP 0x1 ;  /* 0x000000040000795c */ /* 0x000fe20000300000 */
.L_x_25:
[----:B------:R-:W-:Y:S02]  /*3e90*/  UISETP.GT.U32.AND UP0, UPT, UR13, 0x1, UPT ;  /* 0x000000010d00788c */ /* 0x000fe4000bf04070 */
[----:B------:R-:W-:-:S04]  /*3ea0*/  ULEA UR8, UR18, UR14, 0x3 ;  /* 0x0000000e12087291 */ /* 0x000fc8000f8e183f */
[----:B------:R-:W-:Y:S01]  /*3eb0*/  UIADD3 UR8, UR8, 0x18, URZ ;  /* 0x0000001808087890 */ /* 0x000fe2000fffe03f */
[----:B------:R-:W-:-:S03]  /*3ec0*/  PLOP3.LUT P0, PT, PT, PT, UP0, 0x80, 0x0 ;  /* 0x000000000000781c */ /* 0x000fc60003f0f008 */
[----:B------:R-:W-:-:S09]  /*3ed0*/  UPRMT UR8, URZ, 0x654, UR8 ;  /* 0x000006543f087896 */ /* 0x000fd20008000008 */
[----:B------:R-:W-:Y:S01]  /*3ee0*/  SYNCS.ARRIVE.TRANS64.RED.A1T0 RZ, [UR8], RZ ;  /* 0x000000ffffff79a7 */ /* 0x000fe20008100408 */
[----:B------:R-:W-:Y:S05]  /*3ef0*/  @P0 BRA `(.L_x_26) ;  /* 0x0000000000040947 */ /* 0x000fea0003800000 */
[----:B------:R-:W-:Y:S01]  /*3f00*/  BPT.TRAP 0x1 ;  /* 0x000000040000795c */ /* 0x000fe20000300000 */
.L_x_26:
[----:B------:R-:W-:Y:S02]  /*3f10*/  UISETP.GT.AND UP2, UPT, UR19, 0x1, UPT ;  /* 0x000000011300788c */ /* 0x000fe4000bf44270 */
[----:B------:R-:W-:Y:S02]  /*3f20*/  UIADD3 UR16, UR16, 0x1, URZ ;  /* 0x0000000110107890 */ /* 0x000fe4000fffe03f */
[----:B------:R-:W-:Y:S02]  /*3f30*/  UIADD3 UR18, UR18, 0x1, URZ ;  /* 0x0000000112127890 */ /* 0x000fe4000fffe03f */
[----:B------:R-:W-:Y:S01]  /*3f40*/  PLOP3.LUT P0, PT, PT, PT, UP2, 0x80, 0x0 ;  /* 0x000000000000781c */ /* 0x000fe20003f0f028 */
[----:B------:R-:W-:Y:S02]  /*3f50*/  UISETP.NE.AND UP0, UPT, UR16, 0x3, UPT ;  /* 0x000000031000788c */ /* 0x000fe4000bf05270 */
[----:B------:R-:W-:Y:S02]  /*3f60*/  UIADD3 UR9, UR19, -0x1, URZ ;  /* 0xffffffff13097890 */ /* 0x000fe4000fffe03f */
[----:B------:R-:W-:-:S02]  /*3f70*/  USEL UR8, URZ, 0x1, UP0 ;  /* 0x000000013f087887 */ /* 0x000fc40008000000 */
[----:B------:R-:W-:Y:S02]  /*3f80*/  UISETP.NE.AND UP1, UPT, UR18, 0x3, UPT ;  /* 0x000000031200788c */ /* 0x000fe4000bf25270 */
[----:B------:R-:W-:Y:S02]  /*3f90*/  ULOP3.LUT UR17, UR17, UR8, URZ, 0x3c, !UPT ;  /* 0x0000000811117292 */ /* 0x000fe4000f8e3c3f */
[----:B------:R-:W-:Y:S02]  /*3fa0*/  USEL UR16, UR16, URZ, UP0 ;  /* 0x0000003f10107287 */ /* 0x000fe40008000000 */
[----:B------:R-:W-:Y:S01]  /*3fb0*/  USEL UR18, UR18, URZ, UP1 ;  /* 0x0000003f12127287 */ /* 0x000fe20008800000 */
[----:B------:R-:W-:Y:S01]  /*3fc0*/  UMOV UR8, 0x1 ;  /* 0x0000000100087882 */ /* 0x000fe20000000000 */
[----:B------:R-:W-:Y:S01]  /*3fd0*/  UMOV UR19, UR9 ;  /* 0x0000000900137c82 */ /* 0x000fe20008000000 */
[----:B------:R-:W-:Y:S09]  /*3fe0*/  @P0 BRA `(.L_x_27) ;  /* 0xffffffec00500947 */ /* 0x000ff2000383ffff */
.L_x_19:
[----:B------:R-:W-:-:S04]  /*3ff0*/  UISETP.NE.AND UP0, UPT, UR6, URZ, UPT ;  /* 0x0000003f0600728c */ /* 0x000fc8000bf05270 */
[----:B------:R-:W-:-:S06]  /*4000*/  USEL UR6, URZ, 0x1, !UP0 ;  /* 0x000000013f067887 */ /* 0x000fcc000c000000 */
[----:B------:R-:W-:-:S13]  /*4010*/  ISETP.NE.AND P0, PT, RZ, UR6, PT ;  /* 0x00000006ff007c0c */ /* 0x000fda000bf05270 */
[----:B------:R-:W-:Y:S05]  /*4020*/  @!P0 BRA `(.L_x_28) ;  /* 0x0000000c00c48947 */ /* 0x000fea0003800000 */
[----:B------:R-:W-:Y:S02]  /*4030*/  WARPGROUP.DEPBAR.LE gsb0, 0x0 ;  /* 0x00008000000079c5 */ /* 0x000fe40000010000 */
[----:B-----5:R-:W-:Y:S01]  /*4040*/  FADD R227, R25, R227 ;  /* 0x000000e319e37221 */ /* 0x020fe20000000000 */
[----:B------:R-:W-:-:S04]  /*4050*/  FADD R228, R24, R228 ;  /* 0x000000e418e47221 */ /* 0x000fc80000000000 */
[----:B------:R2:W-:Y:S04]  /*4060*/  STL [R1+0x80], R227 ;  /* 0x000080e301007387 */ /* 0x0005e80000100800 */
[----:B--2---:R-:W2:Y:S04]  /*4070*/  LDL.LU R227, [R1+0x6c] ;  /* 0x00006c0001e37983 */ /* 0x004ea80000300800 */
[----:B--2---:R2:W-:Y:S04]  /*4080*/  STL [R1+0x84], R227 ;  /* 0x000084e301007387 */ /* 0x0045e80000100800 */
        /* <DEDUP_REMOVED lines=52> */
[----:B--2---:R-:W2:Y:S01]  /*43d0*/  LDL.LU R227, [R1] ;  /* 0x0000000001e37983 */ /* 0x004ea20000300800 */
[----:B------:R-:W-:Y:S01]  /*43e0*/  FADD R226, R26, R226 ;  /* 0x000000e21ae27221 */ /* 0x000fe20000000000 */
        /* <DEDUP_REMOVED lines=97> */
[----:B--2---:R-:W-:-:S05]  /*4a00*/  FADD R227, R124, R227 ;  /* 0x000000e37ce37221 */ /* 0x004fca0000000000 */
[----:B------:R2:W-:Y:S04]  /*4a10*/  STL [R1], R227 ;  /* 0x000000e301007387 */ /* 0x0005e80000100800 */
[----:B--2---:R-:W2:Y:S02]  /*4a20*/  LDL.LU R227, [R1+0xec] ;  /* 0x0000ec0001e37983 */ /* 0x004ea40000300800 */
[----:B--2---:R-:W-:-:S05]  /*4a30*/  FADD R227, R125, R227 ;  /* 0x000000e37de37221 */ /* 0x004fca0000000000 */
[----:B------:R2:W-:Y:S04]  /*4a40*/  STL [R1+0x4], R227 ;  /* 0x000004e301007387 */ /* 0x0005e80000100800 */
        /* <DEDUP_REMOVED lines=78> */
[----:B--2---:R2:W5:Y:S02]  /*4f30*/  LDL.LU R227, [R1+0x80] ;  /* 0x0000800001e37983 */ /* 0x0045640000300800 */
.L_x_28:
[----:B------:R-:W-:Y:S02]  /*4f40*/  WARPGROUP.DEPBAR.LE gsb0, 0x0 ;  /* 0x00008000000079c5 */ /* 0x000fe40000010000 */
[----:B------:R-:W3:Y:S02]  /*4f50*/  LDC R24, c[0x0][0x28c] ;  /* 0x0000a300ff187b82 */ /* 0x000ee40000000800 */
[----:B---3--:R-:W-:-:S13]  /*4f60*/  ISETP.GE.AND P0, PT, R24, 0x1, PT ;  /* 0x000000011800780c */ /* 0x008fda0003f06270 */
[----:B------:R-:W-:Y:S05]  /*4f70*/  @!P0 BRA `(.L_x_29) ;  /* 0x0000000000488947 */ /* 0x000fea0003800000 */
[----:B------:R-:W-:-:S06]  /*4f80*/  UISETP.NE.AND UP0, UPT, UR25, 0x3, UPT ;  /* 0x000000031900788c */ /* 0x000fcc000bf05270 */
[----:B------:R-:W-:-:S13]  /*4f90*/  PLOP3.LUT P0, PT, PT, PT, UP0, 0x80, 0x0 ;  /* 0x000000000000781c */ /* 0x000fda0003f0f008 */
[----:B------:R-:W-:Y:S05]  /*4fa0*/  @!P0 BRA `(.L_x_30) ;  /* 0x0000000000048947 */ /* 0x000fea0003800000 */
[----:B------:R-:W-:Y:S01]  /*4fb0*/  BPT.TRAP 0x1 ;  /* 0x000000040000795c */ /* 0x000fe20000300000 */
.L_x_30:
[----:B------:R-:W-:-:S04]  /*4fc0*/  UISETP.LT.AND UP0, UPT, UR12, 0x1, UPT ;  /* 0x000000010c00788c */ /* 0x000fc8000bf01270 */
[----:B------:R-:W-:Y:S02]  /*4fd0*/  USEL UR8, UR12, 0x1, UP0 ;  /* 0x000000010c087887 */ /* 0x000fe40008000000 */
[----:B------:R-:W-:Y:S02]  /*4fe0*/  UISETP.GT.U32.AND UP0, UPT, UR13, 0x1, UPT ;  /* 0x000000010d00788c */ /* 0x000fe4000bf04070 */
[----:B------:R-:W-:-:S04]  /*4ff0*/  UIADD3 UR8, UR5, UR12, -UR8 ;  /* 0x0000000c05087290 */ /* 0x000fc8000fffe808 */
[----:B------:R-:W-:Y:S01]  /*5000*/  UIMAD.WIDE.U32 UR6, UR8, -0x55555555, URZ ;  /* 0xaaaaaaab080678a5 */ /* 0x000fe2000f8e003f */
[----:B------:R-:W-:-:S03]  /*5010*/  PLOP3.LUT P0, PT, PT, PT, UP0, 0x80, 0x0 ;  /* 0x000000000000781c */ /* 0x000fc60003f0f008 */
[----:B------:R-:W-:-:S04]  /*5020*/  USHF.R.U32.HI UR6, URZ, 0x1, UR7 ;  /* 0x000000013f067899 */ /* 0x000fc80008011607 */
[----:B------:R-:W-:-:S04]  /*5030*/  UIMAD UR8, UR6, -0x3, UR8 ;  /* 0xfffffffd060878a4 */ /* 0x000fc8000f8e0208 */
[----:B------:R-:W-:-:S04]  /*5040*/  ULEA UR8, UR8, UR14, 0x3 ;  /* 0x0000000e08087291 */ /* 0x000fc8000f8e183f */
[----:B------:R-:W-:-:S04]  /*5050*/  UIADD3 UR8, UR8, 0x18, URZ ;  /* 0x0000001808087890 */ /* 0x000fc8000fffe03f */
[----:B------:R-:W-:-:S09]  /*5060*/  UPRMT UR8, URZ, 0x654, UR8 ;  /* 0x000006543f087896 */ /* 0x000fd20008000008 */
[----:B------:R-:W-:Y:S01]  /*5070*/  SYNCS.ARRIVE.TRANS64.RED.A1T0 RZ, [UR8], RZ ;  /* 0x000000ffffff79a7 */ /* 0x000fe20008100408 */
[----:B------:R-:W-:Y:S05]  /*5080*/  @P0 BRA `(.L_x_29) ;  /* 0x0000000000040947 */ /* 0x000fea0003800000 */
[----:B------:R-:W-:Y:S01]  /*5090*/  BPT.TRAP 0x1 ;  /* 0x000000040000795c */ /* 0x000fe20000300000 */
.L_x_29:
[----:B------:R3:W-:Y:S01]  /*50a0*/  STL [R1+0x88], R3 ;  /* 0x0000880301007387 */ /* 0x0007e20000100800 */
[----:B------:R-:W4:Y:S01]  /*50b0*/  LDC R28, c[0x0][0x288] ;  /* 0x0000a200ff1c7b82 */ /* 0x000f220000000800 */
[----:B------:R-:W-:Y:S02]  /*50c0*/  UIADD3 UR9, UR12, UR5, URZ ;  /* 0x000000050c097290 */ /* 0x000fe4000fffe03f */
[----:B------:R0:W-:Y:S01]  /*50d0*/  STL [R1+0x84], R2 ;  /* 0x0000840201007387 */ /* 0x0001e20000100800 */
[----:B------:R-:W-:Y:S01]  /*50e0*/  USHF.R.S32.HI UR10, URZ, 0x1f, UR24 ;  /* 0x0000001f3f0a7899 */ /* 0x000fe20008011418 */
[----:B------:R-:W-:Y:S01]  /*50f0*/  ULDC.64 UR14, c[0x0][0x5d0] ;  /* 0x00017400000e7ab9 */ /* 0x000fe20000000a00 */
[----:B------:R-:W-:Y:S01]  /*5100*/  ULDC UR11, c[0x0][0x284] ;  /* 0x0000a100000b7ab9 */ /* 0x000fe20000000800 */
[----:B---3--:R-:W3:Y:S01]  /*5110*/  S2R R3, SR_TID.X ;  /* 0x0000000000037919 */ /* 0x008ee20000002100 */
[----:B0-----:R-:W2:Y:S04]  /*5120*/  LDL.LU R2, [R1+0x78] ;  /* 0x0000780001027983 */ /* 0x001ea80000300800 */
[----:B-----5:R0:W-:Y:S04]  /*5130*/  STL [R1+0x80], R0 ;  /* 0x0000800001007387 */ /* 0x0201e80000100800 */
[----:B0-----:R-:W2:Y:S01]  /*5140*/  LDL.LU R0, [R1+0x7c] ;  /* 0x00007c0001007983 */ /* 0x001ea20000300800 */
[----:B------:R-:W-:-:S02]  /*5150*/  UISETP.GT.U32.AND UP0, UPT, UR9, 0x2, UPT ;  /* 0x000000020900788c */ /* 0x000fc4000bf04070 */
[----:B------:R-:W-:Y:S01]  /*5160*/  UISETP.GE.U32.AND UP1, UPT, UR12, 0x3, UPT ;  /* 0x000000030c00788c */ /* 0x000fe2000bf26070 */
[--C-:B---3--:R-:W-:Y:S02]  /*5170*/  SHF.R.U32.HI R24, RZ, 0x2, R3.reuse ;  /* 0x00000002ff187819 */ /* 0x108fe40000011603 */
[----:B------:R-:W-:Y:S02]  /*5180*/  LOP3.LUT R26, R3, 0x60, RZ, 0xc0, !PT ;  /* 0x00000060031a7812 */ /* 0x000fe400078ec0ff */
[----:B------:R-:W-:Y:S02]  /*5190*/  SHF.R.U32.HI R27, RZ, 0x7, R3 ;  /* 0x00000007ff1b7819 */ /* 0x000fe40000011603 */
[----:B------:R-:W-:Y:S02]  /*51a0*/  LOP3.LUT R25, R24, 0x7, RZ, 0xc0, !PT ;  /* 0x0000000718197812 */ /* 0x000fe400078ec0ff */
[----:B------:R-:W-:Y:S02]  /*51b0*/  SHF.R.U32.HI R26, RZ, 0x1, R26 ;  /* 0x00000001ff1a7819 */ /* 0x000fe4000001161a */
[----:B------:R-:W-:-:S02]  /*51c0*/  LOP3.LUT R24, R27, 0x1, RZ, 0xc0, !PT ;  /* 0x000000011b187812 */ /* 0x000fc400078ec0ff */
[----:B------:R-:W-:-:S03]  /*51d0*/  IADD3 R29, RZ, -R26, -R25 ;  /* 0x8000001aff1d7210 */ /* 0x000fc60007ffe819 */
[C---:B------:R-:W-:Y:S02]  /*51e0*/  IMAD.SHL.U32 R30, R24.reuse, 0x40, RZ ;  /* 0x00000040181e7824 */ /* 0x040fe400078e00ff */
[----:B------:R-:W-:Y:S02]  /*51f0*/  IMAD R29, R24, -0x40, R29 ;  /* 0xffffffc0181d7824 */ /* 0x000fe400078e021d */
[----:B------:R-:W-:Y:S01]  /*5200*/  IMAD.SHL.U32 R24, R3, 0x2, RZ ;  /* 0x0000000203187824 */ /* 0x000fe200078e00ff */
[----:B------:R-:W-:-:S04]  /*5210*/  LOP3.LUT R27, R30, 0x40, R25, 0xe2, !PT ;  /* 0x000000401e1b7812 */ /* 0x000fc800078ee219 */
[----:B------:R-:W-:Y:S02]  /*5220*/  LOP3.LUT R30, R24, 0x6, RZ, 0xc0, !PT ;  /* 0x00000006181e7812 */ /* 0x000fe400078ec0ff */
[----:B------:R-:W-:Y:S02]  /*5230*/  LOP3.LUT R24, R3, 0x3, RZ, 0xc0, !PT ;  /* 0x0000000303187812 */ /* 0x000fe400078ec0ff */
[----:B------:R0:W5:Y:S01]  /*5240*/  LDL.LU R3, [R1+0x88] ;  /* 0x0000880001037983 */ /* 0x0001620000300800 */
[----:B------:R-:W-:Y:S02]  /*5250*/  UIMAD.WIDE.U32 UR6, UR9, -0x55555555, URZ ;  /* 0xaaaaaaab090678a5 */ /* 0x000fe4000f8e003f */
[----:B----4-:R-:W-:Y:S02]  /*5260*/  IMAD R34, R24, -0x2, R28 ;  /* 0xfffffffe18227824 */ /* 0x010fe400078e021c */
[----:B--2---:R-:W-:Y:S01]  /*5270*/  IMAD.SHL.U32 R35, R2, 0x100, RZ ;  /* 0x0000010002237824 */ /* 0x004fe200078e00ff */
[----:B------:R-:W-:-:S02]  /*5280*/  PRMT R30, R30, 0x6540, R2 ;  /* 0x000065401e1e7816 */ /* 0x000fc40000000002 */
[----:B------:R0:W5:Y:S01]  /*5290*/  LDL.LU R2, [R1+0x84] ;  /* 0x0000840001027983 */ /* 0x0001620000300800 */
[----:B------:R-:W-:Y:S01]  /*52a0*/  UIMAD UR5, UR10, UR14, URZ ;  /* 0x0000000e0a0572a4 */ /* 0x000fe2000f8e023f */
[----:B------:R-:W-:Y:S01]  /*52b0*/  ISETP.GE.AND P0, PT, R35, R28, PT ;  /* 0x0000001c2300720c */ /* 0x000fe20003f06270 */
[----:B------:R-:W-:Y:S01]  /*52c0*/  UISETP.LT.U32.AND UP0, UPT, UR12, 0x3, UP0 ;  /* 0x000000030c00788c */ /* 0x000fe20008701070 */
[----:B------:R-:W-:Y:S01]  /*52d0*/  SHF.R.S32.HI R31, RZ, 0x1f, R30 ;  /* 0x0000001fff1f7819 */ /* 0x000fe2000001141e */
[----:B------:R-:W-:Y:S01]  /*52e0*/  UIMAD UR8, UR24, UR15, UR5 ;  /* 0x0000000f180872a4 */ /* 0x000fe2000f8e0205 */
[----:B------:R-:W-:Y:S01]  /*52f0*/  IMAD.U32 R25, RZ, RZ, UR14 ;  /* 0x0000000eff197e24 */ /* 0x000fe2000f8e00ff */
[----:B------:R-:W-:Y:S02]  /*5300*/  USEL UR5, URZ, 0x1, !UP0 ;  /* 0x000000013f057887 */ /* 0x000fe4000c000000 */
[----:B------:R-:W-:Y:S01]  /*5310*/  USHF.R.U32.HI UR6, URZ, 0x1, UR7 ;  /* 0x000000013f067899 */ /* 0x000fe20008011607 */
[----:B------:R-:W-:-:S02]  /*5320*/  IMAD.SHL.U32 R28, R0, 0x80, RZ ;  /* 0x00000080001c7824 */ /* 0x000fc400078e00ff */
[----:B------:R-:W-:Y:S02]  /*5330*/  IMAD.WIDE R32, R0, 0x80, RZ ;  /* 0x0000008000207825 */ /* 0x000fe400078e02ff */
[----:B------:R0:W5:Y:S01]  /*5340*/  LDL.LU R0, [R1+0x80] ;  /* 0x0000800001007983 */ /* 0x0001620000300800 */
[C---:B------:R-:W-:Y:S01]  /*5350*/  ISETP.GE.OR P0, PT, R28.reuse, UR11, P0 ;  /* 0x0000000b1c007c0c */ /* 0x040fe20008706670 */
[----:B------:R-:W-:Y:S01]  /*5360*/  ULOP3.LUT UR4, UR4, UR5, URZ, 0x3c, !UPT ;  /* 0x0000000504047292 */ /* 0x000fe2000f8e3c3f */
[----:B------:R-:W-:Y:S01]  /*5370*/  IMAD.WIDE.U32 R24, R25, UR24, R30 ;  /* 0x0000001819187c25 */ /* 0x000fe2000f8e001e */
[----:B------:R-:W-:Y:S01]  /*5380*/  UIMAD UR5, UR6, -0x3, UR9 ;  /* 0xfffffffd060578a4 */ /* 0x000fe2000f8e0209 */
[----:B------:R-:W-:Y:S01]  /*5390*/  IADD3 R38, -R28, UR11, R29 ;  /* 0x0000000b1c267c10 */ /* 0x000fe2000fffe11d */
[----:B------:R-:W-:Y:S01]  /*53a0*/  @UP1 ULOP3.LUT UR4, UR4, 0x1, UR6, 0x78, !UPT ;  /* 0x0000000104041892 */ /* 0x000fe2000f8e7806 */
[----:B------:R-:W-:Y:S01]  /*53b0*/  VIADD R25, R25, UR8 ;  /* 0x0000000819197c36 */ /* 0x000fe20008000000 */
[----:B------:R-:W-:Y:S01]  /*53c0*/  LOP3.LUT R39, R32, R27, R26, 0xfe, !PT ;  /* 0x0000001b20277212 */ /* 0x000fe200078efe1a */
[----:B------:R-:W-:-:S02]  /*53d0*/  IMAD.IADD R35, R34, 0x1, -R35 ;  /* 0x0000000122237824 */ /* 0x000fc400078e0a23 */
[----:B------:R-:W-:-:S03]  /*53e0*/  IMAD.MOV.U32 R34, RZ, RZ, -0x1 ;  /* 0xffffffffff227424 */ /* 0x000fc600078e00ff */
[----:B0-----:R-:W-:Y:S05]  /*53f0*/  @P0 BRA `(.L_x_31) ;  /* 0x0000008c00880947 */ /* 0x001fea0003800000 */
[----:B------:R-:W0:Y:S01]  /*5400*/  LDC.64 R28, c[0x0][0x5c8] ;  /* 0x00017200ff1c7b82 */ /* 0x000e220000000a00 */
[----:B------:R-:W-:Y:S01]  /*5410*/  ULDC.64 UR6, c[0x0][0x5c0] ;  /* 0x0001700000067ab9 */ /* 0x000fe20000000a00 */
[----:B------:R-:W-:Y:S01]  /*5420*/  BSSY B0, `(.L_x_31) ;  /* 0x00008df000007945 */ /* 0x000fe20003800000 */
[-C--:B0-----:R-:W-:Y:S02]  /*5430*/  IMAD R26, R33, R28.reuse, RZ ;  /* 0x0000001c211a7224 */ /* 0x081fe400078e02ff */
[----:B------:R-:W-:-:S04]  /*5440*/  IMAD.WIDE.U32 R24, R39, R28, R24 ;  /* 0x0000001c27187225 */ /* 0x000fc800078e0018 */
[----:B------:R-:W-:Y:S01]  /*5450*/  IMAD R27, R39, R29, R26 ;  /* 0x0000001d271b7224 */ /* 0x000fe200078e021a */
[----:B------:R-:W-:Y:S02]  /*5460*/  LEA R26, P0, R28, R24, 0x3 ;  /* 0x000000181c1a7211 */ /* 0x000fe400078018ff */
[----:B------:R-:W-:Y:S01]  /*5470*/  IADD3 R24, P1, R24, UR6, RZ ;  /* 0x0000000618187c10 */ /* 0x000fe2000ff3e0ff */
[----:B------:R-:W-:Y:S01]  /*5480*/  IMAD.IADD R27, R25, 0x1, R27 ;  /* 0x00000001191b7824 */ /* 0x000fe200078e021b */
[----:B------:R-:W-:-:S04]  /*5490*/  IADD3 R26, P3, R26, UR6, RZ ;  /* 0x000000061a1a7c10 */ /* 0x000fc8000ff7e0ff */
[----:B------:R-:W-:Y:S02]  /*54a0*/  LEA.HI.X R28, R28, R27, R29, 0x3, P0 ;  /* 0x0000001b1c1c7211 */ /* 0x000fe400000f1c1d */
[----:B------:R-:W-:Y:S02]  /*54b0*/  FSETP.NEU.AND P0, PT, RZ, UR23, PT ;  /* 0x00000017ff007c0b */ /* 0x000fe4000bf0d000 */
[----:B------:R-:W-:Y:S02]  /*54c0*/  IADD3.X R25, R27, UR7, RZ, P1, !PT ;  /* 0x000000071b197c10 */ /* 0x000fe40008ffe4ff */
[----:B------:R-:W-:-:S09]  /*54d0*/  IADD3.X R27, R28, UR7, RZ, P3, !PT ;  /* 0x000000071c1b7c10 */ /* 0x000fd20009ffe4ff */
[----:B------:R-:W-:Y:S05]  /*54e0*/  @!P0 BRA `(.L_x_32) ;  /* 0x0000006800d08947 */ /* 0x000fea0003800000 */
[----:B------:R-:W-:Y:S01]  /*54f0*/  ULDC.64 UR8, c[0x0][0x5b8] ;  /* 0x00016e0000087ab9 */ /* 0x000fe20000000a00 */
[----:B------:R-:W-:Y:S01]  /*5500*/  ISETP.GE.AND P0, PT, R38, 0x1, PT ;  /* 0x000000012600780c */ /* 0x000fe20003f06270 */
[----:B------:R-:W-:Y:S02]  /*5510*/  UIMAD UR6, UR10, UR8, URZ ;  /* 0x000000080a0672a4 */ /* 0x000fe4000f8e023f */
[----:B------:R-:W-:Y:S01]  /*5520*/  IMAD.U32 R29, RZ, RZ, UR8 ;  /* 0x00000008ff1d7e24 */ /* 0x000fe2000f8e00ff */
[----:B------:R-:W-:Y:S01]  /*5530*/  BSSY B1, `(.L_x_33) ;  /* 0x000000f000017945 */ /* 0x000fe20003800000 */
[----:B------:R-:W-:Y:S01]  /*5540*/  ISETP.LT.OR P4, PT, R35, 0x1, !P0 ;  /* 0x000000012300780c */ /* 0x000fe20004781670 */
[----:B------:R-:W-:Y:S02]  /*5550*/  UIMAD UR6, UR24, UR9, UR6 ;  /* 0x00000009180672a4 */ /* 0x000fe4000f8e0206 */
[----:B------:R-:W-:Y:S01]  /*5560*/  IMAD.WIDE.U32 R30, R29, UR24, R30 ;  /* 0x000000181d1e7c25 */ /* 0x000fe2000f8e001e */
[----:B------:R-:W-:-:S03]  /*5570*/  ULDC.64 UR8, c[0x0][0x5a8] ;  /* 0x00016a0000087ab9 */ /* 0x000fc60000000a00 */
[----:B------:R-:W-:Y:S01]  /*5580*/  VIADD R31, R31, UR6 ;  /* 0x000000061f1f7c36 */ /* 0x000fe20008000000 */
[----:B------:R-:W-:Y:S02]  /*5590*/  ULDC.64 UR6, c[0x0][0x5b0] ;  /* 0x00016c0000067ab9 */ /* 0x000fe40000000a00 */
[----:B------:R-:W-:Y:S02]  /*55a0*/  IMAD R36, R33, UR6, RZ ;  /* 0x0000000621247c24 */ /* 0x000fe4000f8e02ff */
[----:B------:R-:W-:-:S04]  /*55b0*/  IMAD.WIDE.U32 R28, R39, UR6, R30 ;  /* 0x00000006271c7c25 */ /* 0x000fc8000f8e001e */
[--C-:B------:R-:W-:Y:S01]  /*55c0*/  IMAD R37, R39, UR7, R36.reuse ;  /* 0x0000000727257c24 */ /* 0x100fe2000f8e0224 */
[----:B------:R-:W-:Y:S02]  /*55d0*/  IADD3 R28, P1, R28, UR8, RZ ;  /* 0x000000081c1c7c10 */ /* 0x000fe4000ff3e0ff */
[----:B------:R-:W-:Y:S02]  /*55e0*/  PRMT R36, RZ, 0x7610, R36 ;  /* 0x00007610ff247816 */ /* 0x000fe40000000024 */
[----:B------:R-:W-:Y:S01]  /*55f0*/  IADD3.X R29, R29, UR9, R37, P1, !PT ;  /* 0x000000091d1d7c10 */ /* 0x000fe20008ffe425 */
[----:B------:R-:W-:Y:S08]  /*5600*/  @P4 BRA `(.L_x_34) ;  /* 0x0000000000044947 */ /* 0x000ff00003800000 */
[----:B------:R0:W5:Y:S02]  /*5610*/  LDG.E.U8 R36, desc[UR20][R28.64] ;  /* 0x000000141c247981 */ /* 0x000164000c1e1100 */
.L_x_34:
[----:B------:R-:W-:Y:S05]  /*5620*/  BSYNC B1 ;  /* 0x0000000000017941 */ /* 0x000fea0003800000 */
.L_x_33:
[----:B-----5:R-:W-:Y:S01]  /*5630*/  LOP3.LUT R36, R36, 0xff, RZ, 0xc0, !PT ;  /* 0x000000ff24247812 */ /* 0x020fe200078ec0ff */
[----:B------:R-:W-:Y:S01]  /*5640*/  BSSY B1, `(.L_x_35) ;  /* 0x000000b000017945 */ /* 0x000fe20003800000 */
[----:B------:R-:W-:Y:S02]  /*5650*/  ISETP.LT.OR P3, PT, R35, 0x2, !P0 ;  /* 0x000000022300780c */ /* 0x000fe40004761670 */
[----:B------:R-:W-:-:S05]  /*5660*/  F2FP.F16.E5M2.UNPACK_B R36, R36 ;  /* 0x00000024ff24723e */ /* 0x000fca00020004ff */
[----:B------:R-:W-:-:S05]  /*5670*/  HADD2.F32 R36, -RZ, R36.H0_H0 ;  /* 0x20000024ff247230 */ /* 0x000fca0000004100 */
[----:B------:R-:W-:Y:S01]  /*5680*/  FMUL R37, R36, UR23 ;  /* 0x0000001724257c20 */ /* 0x000fe20008400000 */
[----:B------:R-:W-:-:S03]  /*5690*/  PRMT R36, RZ, 0x7610, R36 ;  /* 0x00007610ff247816 */ /* 0x000fc60000000024 */
[----:B------:R-:W-:-:S05]  /*56a0*/  FFMA R37, R228, UR22, R37 ;  /* 0x00000016e4257c23 */ /* 0x000fca0008000025 */
[----:B------:R-:W-:-:S05]  /*56b0*/  F2FP.SATFINITE.E5M2.F32.PACK_AB_MERGE_C R37, RZ, R37, RZ ;  /* 0x00000025ff25723e */ /* 0x000fca00048060ff */
[----:B------:R2:W-:Y:S01]  /*56c0*/  @!P4 STG.E.U8 desc[UR20][R24.64], R37 ;  /* 0x000000251800c986 */ /* 0x0005e2000c101114 */
[----:B------:R-:W-:Y:S05]  /*56d0*/  @P3 BRA `(.L_x_36) ;  /* 0x0000000000043947 */ /* 0x000fea0003800000 */
[----:B------:R3:W5:Y:S02]  /*56e0*/  LDG.E.U8 R36, desc[UR20][R28.64+0x1] ;  /* 0x000001141c247981 */ /* 0x000764000c1e1100 */
.L_x_36:
[----:B------:R-:W-:Y:S05]  /*56f0*/  BSYNC B1 ;  /* 0x0000000000017941 */ /* 0x000fea0003800000 */
.L_x_35:
[----:B-----5:R-:W-:Y:S01]  /*5700*/  LOP3.LUT R36, R36, 0xff, RZ, 0xc0, !PT ;  /* 0x000000ff24247812 */ /* 0x020fe200078ec0ff */
[----:B------:R-:W-:Y:S01]  /*5710*/  BSSY B1, `(.L_x_37) ;  /* 0x0000013000017945 */ /* 0x000fe20003800000 */
[----:B--2---:R-:W-:Y:S02]  /*5720*/  IADD3 R37, P1, R39, 0x8, RZ ;  /* 0x0000000827257810 */ /* 0x004fe40007f3e0ff */
[----:B------:R-:W-:-:S03]  /*5730*/  F2FP.F16.E5M2.UNPACK_B R36, R36 ;  /* 0x00000024ff24723e */ /* 0x000fc600020004ff */
[----:B------:R-:W-:Y:S01]  /*5740*/  IMAD.X R32, RZ, RZ, R33, P1 ;  /* 0x000000ffff207224 */ /* 0x000fe200008e0621 */
[----:B------:R-:W-:Y:S01]  /*5750*/  ISETP.GE.AND P1, PT, R38, 0x9, PT ;  /* 0x000000092600780c */ /* 0x000fe20003f26270 */
[----:B------:R-:W-:Y:S02]  /*5760*/  HADD2.F32 R36, -RZ, R36.H0_H0 ;  /* 0x20000024ff247230 */ /* 0x000fe40000004100 */
[----:B------:R-:W-:Y:S01]  /*5770*/  IMAD R32, R32, UR6, RZ ;  /* 0x0000000620207c24 */ /* 0x000fe2000f8e02ff */
[----:B------:R-:W-:Y:S01]  /*5780*/  ISETP.LT.OR P5, PT, R35, 0x1, !P1 ;  /* 0x000000012300780c */ /* 0x000fe20004fa1670 */
[----:B------:R-:W-:-:S04]  /*5790*/  IMAD.WIDE.U32 R30, R37, UR6, R30 ;  /* 0x00000006251e7c25 */ /* 0x000fc8000f8e001e */
[----:B------:R-:W-:Y:S01]  /*57a0*/  FMUL R36, R36, UR23 ;  /* 0x0000001724247c20 */ /* 0x000fe20008400000 */
[----:B------:R-:W-:-:S03]  /*57b0*/  IMAD R37, R37, UR7, R32 ;  /* 0x0000000725257c24 */ /* 0x000fc6000f8e0220 */
[----:B------:R-:W-:Y:S01]  /*57c0*/  FFMA R36, R227, UR22, R36 ;  /* 0x00000016e3247c23 */ /* 0x000fe20008000024 */
[----:B------:R-:W-:Y:S02]  /*57d0*/  IADD3 R30, P4, R30, UR8, RZ ;  /* 0x000000081e1e7c10 */ /* 0x000fe4000ff9e0ff */
[----:B------:R-:W-:Y:S02]  /*57e0*/  PRMT R32, RZ, 0x7610, R32 ;  /* 0x00007610ff207816 */ /* 0x000fe40000000020 */
[----:B------:R-:W-:Y:S02]  /*57f0*/  F2FP.SATFINITE.E5M2.F32.PACK_AB_MERGE_C R33, RZ, R36, RZ ;  /* 0x00000024ff21723e */ /* 0x000fe400048060ff */
[----:B------:R-:W-:-:S03]  /*5800*/  IADD3.X R31, R31, UR9, R37, P4, !PT ;  /* 0x000000091f1f7c10 */ /* 0x000fc6000a7fe425 */
[----:B------:R2:W-:Y:S01]  /*5810*/  @!P3 STG.E.U8 desc[UR20][R24.64+0x1], R33 ;  /* 0x000001211800b986 */ /* 0x0005e2000c101114 */
[----:B------:R-:W-:Y:S05]  /*5820*/  @P5 BRA `(.L_x_38) ;  /* 0x0000000000045947 */ /* 0x000fea0003800000 */
[----:B------:R4:W5:Y:S02]  /*5830*/  LDG.E.U8 R32, desc[UR20][R30.64] ;  /* 0x000000141e207981 */ /* 0x000964000c1e1100 */
.L_x_38:
[----:B------:R-:W-:Y:S05]  /*5840*/  BSYNC B1 ;  /* 0x0000000000017941 */ /* 0x000fea0003800000 */
.L_x_37:
[----:B-----5:R-:W-:Y:S01]  /*5850*/  LOP3.LUT R32, R32, 0xff, RZ, 0xc0, !PT ;  /* 0x000000ff20207812 */ /* 0x020fe200078ec0ff */
[----:B------:R-:W-:Y:S01]  /*5860*/  BSSY B1, `(.L_x_39) ;  /* 0x000000b000017945 */ /* 0x000fe20003800000 */
[----:B------:R-:W-:Y:S02]  /*5870*/  ISETP.LT.OR P3, PT, R35, 0x2, !P1 ;  /* 0x000000022300780c */ /* 0x000fe40004f61670 */
[----:B------:R-:W-:-:S05]  /*5880*/  F2FP.F16.E5M2.UNPACK_B R32, R32 ;  /* 0x00000020ff20723e */ /* 0x000fca00020004ff */
[----:B------:R-:W-:-:S05]  /*5890*/  HADD2.F32 R32, -RZ, R32.H0_H0 ;  /* 0x20000020ff207230 */ /* 0x000fca0000004100 */
[----:B--2---:R-:W-:Y:S01]  /*58a0*/  FMUL R33, R32, UR23 ;  /* 0x0000001720217c20 */ /* 0x004fe20008400000 */
[----:B------:R-:W-:-:S03]  /*58b0*/  PRMT R32, RZ, 0x7610, R32 ;  /* 0x00007610ff207816 */ /* 0x000fc60000000020 */
[----:B------:R-:W-:-:S05]  /*58c0*/  FFMA R33, R226, UR22, R33 ;  /* 0x00000016e2217c23 */ /* 0x000fca0008000021 */
[----:B------:R-:W-:-:S05]  /*58d0*/  F2FP.SATFINITE.E5M2.F32.PACK_AB_MERGE_C R33, RZ, R33, RZ ;  /* 0x00000021ff21723e */ /* 0x000fca00048060ff */
[----:B------:R2:W-:Y:S01]  /*58e0*/  @!P5 STG.E.U8 desc[UR20][R26.64], R33 ;  /* 0x000000211a00d986 */ /* 0x0005e2000c101114 */
[----:B------:R-:W-:Y:S05]  /*58f0*/  @P3 BRA `(.L_x_40) ;  /* 0x0000000000043947 */ /* 0x000fea0003800000 */
[----:B------:R0:W5:Y:S02]  /*5900*/  LDG.E.U8 R32, desc[UR20][R30.64+0x1] ;  /* 0x000001141e207981 */ /* 0x000164000c1e1100 */
.L_x_40:
[----:B------:R-:W-:Y:S05]  /*5910*/  BSYNC B1 ;  /* 0x0000000000017941 */ /* 0x000fea0003800000 */
.L_x_39:
[----:B-----5:R-:W-:Y:S01]  /*5920*/  LOP3.LUT R32, R32, 0xff, RZ, 0xc0, !PT ;  /* 0x000000ff20207812 */ /* 0x020fe200078ec0ff */
[----:B------:R-:W-:Y:S01]  /*5930*/  BSSY B1, `(.L_x_41) ;  /* 0x000000b000017945 */ /* 0x000fe20003800000 */
[----:B------:R-:W-:Y:S02]  /*5940*/  ISETP.LT.OR P4, PT, R35, 0x9, !P0 ;  /* 0x000000092300780c */ /* 0x000fe40004781670 */
[----:B------:R-:W-:-:S05]  /*5950*/  F2FP.F16.E5M2.UNPACK_B R32, R32 ;  /* 0x00000020ff20723e */ /* 0x000fca00020004ff */
[----:B------:R-:W-:-:S05]  /*5960*/  HADD2.F32 R32, -RZ, R32.H0_H0 ;  /* 0x20000020ff207230 */ /* 0x000fca0000004100 */
[----:B------:R-:W-:-:S04]  /*5970*/  FMUL R32, R32, UR23 ;  /* 0x0000001720207c20 */ /* 0x000fc80008400000 */
[----:B------:R-:W-:-:S05]  /*5980*/  FFMA R32, R225, UR22, R32 ;  /* 0x00000016e1207c23 */ /* 0x000fca0008000020 */
[----:B--2---:R-:W-:Y:S02]  /*5990*/  F2FP.SATFINITE.E5M2.F32.PACK_AB_MERGE_C R33, RZ, R32, RZ ;  /* 0x00000020ff21723e */ /* 0x004fe400048060ff */
[----:B------:R-:W-:-:S03]  /*59a0*/  PRMT R32, RZ, 0x7610, R32 ;  /* 0x00007610ff207816 */ /* 0x000fc60000000020 */
[----:B------:R2:W-:Y:S01]  /*59b0*/  @!P3 STG.E.U8 desc[UR20][R26.64+0x1], R33 ;  /* 0x000001211a00b986 */ /* 0x0005e2000c101114 */
[----:B------:R-:W-:Y:S05]  /*59c0*/  @P4 BRA `(.L_x_42) ;  /* 0x0000000000044947 */ /* 0x000fea0003800000 */
[----:B------:R0:W5:Y:S02]  /*59d0*/  LDG.E.U8 R32, desc[UR20][R28.64+0x8] ;  /* 0x000008141c207981 */ /* 0x000164000c1e1100 */
.L_x_42:
[----:B------:R-:W-:Y:S05]  /*59e0*/  BSYNC B1 ;  /* 0x0000000000017941 */ /* 0x000fea0003800000 */
.L_x_41:
        /* <DEDUP_REMOVED lines=12> */
.L_x_44:
[----:B------:R-:W-:Y:S05]  /*5ab0*/  BSYNC B1 ;  /* 0x0000000000017941 */ /* 0x000fea0003800000 */
.L_x_43:
        /* <DEDUP_REMOVED lines=12> */
.L_x_46:
[----:B------:R-:W-:Y:S05]  /*5b80*/  BSYNC B1 ;  /* 0x0000000000017941 */ /* 0x000fea0003800000 */
.L_x_45:
        /* <DEDUP_REMOVED lines=12> */
.L_x_48:
[----:B------:R-:W-:Y:S05]  /*5c50*/  BSYNC B1 ;  /* 0x0000000000017941 */ /* 0x000fea0003800000 */
.L_x_47:
        /* <DEDUP_REMOVED lines=12> */
.L_x_50:
[----:B------:R-:W-:Y:S05]  /*5d20*/  BSYNC B1 ;  /* 0x0000000000017941 */ /* 0x000fea0003800000 */
.L_x_49:
        /* <DEDUP_REMOVED lines=12> */
.L_x_52:
[----:B------:R-:W-:Y:S05]  /*5df0*/  BSYNC B1 ;  /* 0x0000000000017941 */ /* 0x000fea0003800000 */
.L_x_51:
        /* <DEDUP_REMOVED lines=12> */
.L_x_54:
[----:B------:R-:W-:Y:S05]  /*5ec0*/  BSYNC B1 ;  /* 0x0000000000017941 */ /* 0x000fea0003800000 */
.L_x_53:
        /* <DEDUP_REMOVED lines=12> */
.L_x_56:
[----:B------:R-:W-:Y:S05]  /*5f90*/  BSYNC B1 ;  /* 0x0000000000017941 */ /* 0x000fea0003800000 */
.L_x_55:
        /* <DEDUP_REMOVED lines=12> */
.L_x_58:
[----:B------:R-:W-:Y:S05]  /*6060*/  BSYNC B1 ;  /* 0x0000000000017941 */ /* 0x000fea0003800000 */
.L_x_57:
        /* <DEDUP_REMOVED lines=12> */
.L_x_60:
[----:B------:R-:W-:Y:S05]  /*6130*/  BSYNC B1 ;  /* 0x0000000000017941 */ /* 0x000fea0003800000 */
.L_x_59:
        /* <DEDUP_REMOVED lines=12> */
.L_x_62:
[----:B------:R-:W-:Y:S05]  /*6200*/  BSYNC B1 ;  /* 0x0000000000017941 */ /* 0x000fea0003800000 */
.L_x_61:
        /* <DEDUP_REMOVED lines=12> */
.L_x_64:
[----:B------:R-:W-:Y:S05]  /*62d0*/  BSYNC B1 ;  /* 0x0000000000017941 */ /* 0x000fea0003800000 */
.L_x_63:
        /* <DEDUP_REMOVED lines=12> */
.L_x_66:
[----:B------:R-:W-:Y:S05]  /*63a0*/  BSYNC B1 ;  /* 0x0000000000017941 */ /* 0x000fea0003800000 */
.L_x_65:
        /* <DEDUP_REMOVED lines=12> */
.L_x_68:
[----:B------:R-:W-:Y:S05]  /*6470*/  BSYNC B1 ;  /* 0x0000000000017941 */ /* 0x000fea0003800000 */
.L_x_67:
        /* <DEDUP_REMOVED lines=12> */
.L_x_70:
[----:B------:R-:W-:Y:S05]  /*6540*/  BSYNC B1 ;  /* 0x0000000000017941 */ /* 0x000fea0003800000 */
.L_x_69:
        /* <DEDUP_REMOVED lines=12> */
.L_x_72:
[----:B------:R-:W-:Y:S05]  /*6610*/  BSYNC B1 ;  /* 0x0000000000017941 */ /* 0x000fea0003800000 */
.L_x_71:
        /* <DEDUP_REMOVED lines=12> */
.L_x_74:
[----:B------:R-:W-:Y:S05]  /*66e0*/  BSYNC B1 ;  /* 0x0000000000017941 */ /* 0x000fea0003800000 */
.L_x_73:
        /* <DEDUP_REMOVED lines=12> */
.L_x_76:
[----:B------:R-:W-:Y:S05]  /*67b0*/  BSYNC B1 ;  /* 0x0000000000017941 */ /* 0x000fea0003800000 */
.L_x_75:
        /* <DEDUP_REMOVED lines=12> */
.L_x_78:
[----:B------:R-:W-:Y:S05]  /*6880*/  BSYNC B1 ;  /* 0x0000000000017941 */ /* 0x000fea0003800000 */
.L_x_77:
        /* <DEDUP_REMOVED lines=12> */
.L_x_80:
[----:B------:R-:W-:Y:S05]  /*6950*/  BSYNC B1 ;  /* 0x0000000000017941 */ /* 0x000fea0003800000 */
.L_x_79:
        /* <DEDUP_REMOVED lines=12> */
.L_x_82:
[----:B------:R-:W-:Y:S05]  /*6a20*/  BSYNC B1 ;  /* 0x0000000000017941 */ /* 0x000fea0003800000 */
.L_x_81:
        /* <DEDUP_REMOVED lines=12> */
.L_x_84:
[----:B------:R-:W-:Y:S05]  /*6af0*/  BSYNC B1 ;  /* 0x0000000000017941 */ /* 0x000fea0003800000 */
.L_x_83:
        /* <DEDUP_REMOVED lines=12> */
.L_x_86:
[----:B------:R-:W-:Y:S05]  /*6bc0*/  BSYNC B1 ;  /* 0x0000000000017941 */ /* 0x000fea0003800000 */
.L_x_85:
        /* <DEDUP_REMOVED lines=12> */
.L_x_88:
[----:B------:R-:W-:Y:S05]  /*6c90*/  BSYNC B1 ;  /* 0x0000000000017941 */ /* 0x000fea0003800000 */
.L_x_87:
        /* <DEDUP_REMOVED lines=12> */
.L_x_90:
[----:B------:R-:W-:Y:S05]  /*6d60*/  BSYNC B1 ;  /* 0x0000000000017941 */ /* 0x000fea0003800000 */
.L_x_89:
        /* <DEDUP_REMOVED lines=12> */
.L_x_92:
[----:B------:R-:W-:Y:S05]  /*6e30*/  BSYNC B1 ;  /* 0x0000000000017941 */ /* 0x000fea0003800000 */
.L_x_91:
        /* <DEDUP_REMOVED lines=12> */
.L_x_94:
[----:B------:R-:W-:Y:S05]  /*6f00*/  BSYNC B1 ;  /* 0x0000000000017941 */ /* 0x000fea0003800000 */
.L_x_93:
        /* <DEDUP_REMOVED lines=12> */
.L_x_96:
[----:B------:R-:W-:Y:S05]  /*6fd0*/  BSYNC B1 ;  /* 0x0000000000017941 */ /* 0x000fea0003800000 */
.L_x_95:
        /* <DEDUP_REMOVED lines=12> */
.L_x_98:
[----:B------:R-:W-:Y:S05]  /*70a0*/  BSYNC B1 ;  /* 0x0000000000017941 */ /* 0x000fea0003800000 */
.L_x_97:
        /* <DEDUP_REMOVED lines=12> */
.L_x_100:
[----:B------:R-:W-:Y:S05]  /*7170*/  BSYNC B1 ;  /* 0x0000000000017941 */ /* 0x000fea0003800000 */
.L_x_99:
        /* <DEDUP_REMOVED lines=12> */
.L_x_102:
[----:B------:R-:W-:Y:S05]  /*7240*/  BSYNC B1 ;  /* 0x0000000000017941 */ /* 0x000fea0003800000 */
.L_x_101:
        /* <DEDUP_REMOVED lines=12> */
.L_x_104:
[----:B------:R-:W-:Y:S05]  /*7310*/  BSYNC B1 ;  /* 0x0000000000017941 */ /* 0x000fea0003800000 */
.L_x_103:
        /* <DEDUP_REMOVED lines=12> */
.L_x_106:
[----:B------:R-:W-:Y:S05]  /*73e0*/  BSYNC B1 ;  /* 0x0000000000017941 */ /* 0x000fea0003800000 */
.L_x_105:
        /* <DEDUP_REMOVED lines=12> */
.L_x_108:
[----:B------:R-:W-:Y:S05]  /*74b0*/  BSYNC B1 ;  /* 0x0000000000017941 */ /* 0x000fea0003800000 */
.L_x_107:
        /* <DEDUP_REMOVED lines=12> */
.L_x_110:
[----:B------:R-:W-:Y:S05]  /*7580*/  BSYNC B1 ;  /* 0x0000000000017941 */ /* 0x000fea0003800000 */
.L_x_109:
        /* <DEDUP_REMOVED lines=12> */
.L_x_112:
[----:B------:R-:W-:Y:S05]  /*7650*/  BSYNC B1 ;  /* 0x0000000000017941 */ /* 0x000fea0003800000 */
.L_x_111:
        /* <DEDUP_REMOVED lines=12> */
.L_x_114:
[----:B------:R-:W-:Y:S05]  /*7720*/  BSYNC B1 ;  /* 0x0000000000017941 */ /* 0x000fea0003800000 */
.L_x_113:
        /* <DEDUP_REMOVED lines=12> */
.L_x_116:
[----:B------:R-:W-:Y:S05]  /*77f0*/  BSYNC B1 ;  /* 0x0000000000017941 */ /* 0x000fea0003800000 */
.L_x_115:
        /* <DEDUP_REMOVED lines=12> */
.L_x_118:
[----:B------:R-:W-:Y:S05]  /*78c0*/  BSYNC B1 ;  /* 0x0000000000017941 */ /* 0x000fea0003800000 */
.L_x_117:
        /* <DEDUP_REMOVED lines=12> */
.L_x_120:
[----:B------:R-:W-:Y:S05]  /*7990*/  BSYNC B1 ;  /* 0x0000000000017941 */ /* 0x000fea0003800000 */
.L_x_119:
        /* <DEDUP_REMOVED lines=12> */
.L_x_122:
[----:B------:R-:W-:Y:S05]  /*7a60*/  BSYNC B1 ;  /* 0x0000000000017941 */ /* 0x000fea0003800000 */
.L_x_121:
        /* <DEDUP_REMOVED lines=12> */
.L_x_124:
[----:B------:R-:W-:Y:S05]  /*7b30*/  BSYNC B1 ;  /* 0x0000000000017941 */ /* 0x000fea0003800000 */
.L_x_123:
        /* <DEDUP_REMOVED lines=12> */
.L_x_126:
[----:B------:R-:W-:Y:S05]  /*7c00*/  BSYNC B1 ;  /* 0x0000000000017941 */ /* 0x000fea0003800000 */
.L_x_125:
        /* <DEDUP_REMOVED lines=12> */
.L_x_128:
[----:B------:R-:W-:Y:S05]  /*7cd0*/  BSYNC B1 ;  /* 0x0000000000017941 */ /* 0x000fea0003800000 */
.L_x_127:
        /* <DEDUP_REMOVED lines=12> */
.L_x_130:
[----:B------:R-:W-:Y:S05]  /*7da0*/  BSYNC B1 ;  /* 0x0000000000017941 */ /* 0x000fea0003800000 */
.L_x_129:
        /* <DEDUP_REMOVED lines=12> */
.L_x_132:
[----:B------:R-:W-:Y:S05]  /*7e70*/  BSYNC B1 ;  /* 0x0000000000017941 */ /* 0x000fea0003800000 */
.L_x_131:
        /* <DEDUP_REMOVED lines=12> */
.L_x_134:
[----:B------:R-:W-:Y:S05]  /*7f40*/  BSYNC B1 ;  /* 0x0000000000017941 */ /* 0x000fea0003800000 */
.L_x_133:
        /* <DEDUP_REMOVED lines=12> */
.L_x_136:
[----:B------:R-:W-:Y:S05]  /*8010*/  BSYNC B1 ;  /* 0x0000000000017941 */ /* 0x000fea0003800000 */
.L_x_135:
        /* <DEDUP_REMOVED lines=12> */
.L_x_138:
[----:B------:R-:W-:Y:S05]  /*80e0*/  BSYNC B1 ;  /* 0x0000000000017941 */ /* 0x000fea0003800000 */
.L_x_137:
        /* <DEDUP_REMOVED lines=12> */
.L_x_140:
[----:B------:R-:W-:Y:S05]  /*81b0*/  BSYNC B1 ;  /* 0x0000000000017941 */ /* 0x000fea0003800000 */
.L_x_139:
        /* <DEDUP_REMOVED lines=12> */
.L_x_142:
[----:B------:R-:W-:Y:S05]  /*8280*/  BSYNC B1 ;  /* 0x0000000000017941 */ /* 0x000fea0003800000 */
.L_x_141:
        /* <DEDUP_REMOVED lines=12> */
.L_x_144:
[----:B------:R-:W-:Y:S05]  /*8350*/  BSYNC B1 ;  /* 0x0000000000017941 */ /* 0x000fea0003800000 */
.L_x_143:
        /* <DEDUP_REMOVED lines=12> */
.L_x_146:
[----:B------:R-:W-:Y:S05]  /*8420*/  BSYNC B1 ;  /* 0x0000000000017941 */ /* 0x000fea0003800000 */
.L_x_145:
        /* <DEDUP_REMOVED lines=12> */
.L_x_148:
[----:B------:R-:W-:Y:S05]  /*84f0*/  BSYNC B1 ;  /* 0x0000000000017941 */ /* 0x000fea0003800000 */
.L_x_147:
        /* <DEDUP_REMOVED lines=12> */
.L_x_150:
[----:B------:R-:W-:Y:S05]  /*85c0*/  BSYNC B1 ;  /* 0x0000000000017941 */ /* 0x000fea0003800000 */
.L_x_149:
        /* <DEDUP_REMOVED lines=12> */
.L_x_152:
[----:B------:R-:W-:Y:S05]  /*8690*/  BSYNC B1 ;  /* 0x0000000000017941 */ /* 0x000fea0003800000 */
.L_x_151:
        /* <DEDUP_REMOVED lines=12> */
.L_x_154:
[----:B------:R-:W-:Y:S05]  /*8760*/  BSYNC B1 ;  /* 0x0000000000017941 */ /* 0x000fea0003800000 */
.L_x_153:
        /* <DEDUP_REMOVED lines=12> */
.L_x_156:
[----:B------:R-:W-:Y:S05]  /*8830*/  BSYNC B1 ;  /* 0x0000000000017941 */ /* 0x000fea0003800000 */
.L_x_155:
        /* <DEDUP_REMOVED lines=12> */
.L_x_158:
[----:B------:R-:W-:Y:S05]  /*8900*/  BSYNC B1 ;  /* 0x0000000000017941 */ /* 0x000fea0003800000 */
.L_x_157:
        /* <DEDUP_REMOVED lines=12> */
.L_x_160:
[----:B------:R-:W-:Y:S05]  /*89d0*/  BSYNC B1 ;  /* 0x0000000000017941 */ /* 0x000fea0003800000 */
.L_x_159:
        /* <DEDUP_REMOVED lines=12> */
.L_x_162:
[----:B------:R-:W-:Y:S05]  /*8aa0*/  BSYNC B1 ;  /* 0x0000000000017941 */ /* 0x000fea0003800000 */
.L_x_161:
        /* <DEDUP_REMOVED lines=12> */
.L_x_164:
[----:B------:R-:W-:Y:S05]  /*8b70*/  BSYNC B1 ;  /* 0x0000000000017941 */ /* 0x000fea0003800000 */
.L_x_163:
        /* <DEDUP_REMOVED lines=12> */
.L_x_166:
[----:B------:R-:W-:Y:S05]  /*8c40*/  BSYNC B1 ;  /* 0x0000000000017941 */ /* 0x000fea0003800000 */
.L_x_165:
        /* <DEDUP_REMOVED lines=12> */
.L_x_168:
[----:B------:R-:W-:Y:S05]  /*8d10*/  BSYNC B1 ;  /* 0x0000000000017941 */ /* 0x000fea0003800000 */
.L_x_167:
        /* <DEDUP_REMOVED lines=12> */
.L_x_170:
[----:B------:R-:W-:Y:S05]  /*8de0*/  BSYNC B1 ;  /* 0x0000000000017941 */ /* 0x000fea0003800000 */
.L_x_169:
        /* <DEDUP_REMOVED lines=12> */
.L_x_172:
[----:B------:R-:W-:Y:S05]  /*8eb0*/  BSYNC B1 ;  /* 0x0000000000017941 */ /* 0x000fea0003800000 */
.L_x_171:
        /* <DEDUP_REMOVED lines=12> */
.L_x_174:
[----:B------:R-:W-:Y:S05]  /*8f80*/  BSYNC B1 ;  /* 0x0000000000017941 */ /* 0x000fea0003800000 */
.L_x_173:
        /* <DEDUP_REMOVED lines=12> */
.L_x_176:
[----:B------:R-:W-:Y:S05]  /*9050*/  BSYNC B1 ;  /* 0x0000000000017941 */ /* 0x000fea0003800000 */
.L_x_175:
        /* <DEDUP_REMOVED lines=12> */
.L_x_178:
[----:B------:R-:W-:Y:S05]  /*9120*/  BSYNC B1 ;  /* 0x0000000000017941 */ /* 0x000fea0003800000 */
.L_x_177:
        /* <DEDUP_REMOVED lines=12> */
.L_x_180:
[----:B------:R-:W-:Y:S05]  /*91f0*/  BSYNC B1 ;  /* 0x0000000000017941 */ /* 0x000fea0003800000 */
.L_x_179:
        /* <DEDUP_REMOVED lines=12> */
.L_x_182:
[----:B------:R-:W-:Y:S05]  /*92c0*/  BSYNC B1 ;  /* 0x0000000000017941 */ /* 0x000fea0003800000 */
.L_x_181:
        /* <DEDUP_REMOVED lines=12> */
.L_x_184:
[----:B------:R-:W-:Y:S05]  /*9390*/  BSYNC B1 ;  /* 0x0000000000017941 */ /* 0x000fea0003800000 */
.L_x_183:
        /* <DEDUP_REMOVED lines=12> */
.L_x_186:
[----:B------:R-:W-:Y:S05]  /*9460*/  BSYNC B1 ;  /* 0x0000000000017941 */ /* 0x000fea0003800000 */
.L_x_185:
        /* <DEDUP_REMOVED lines=12> */
.L_x_188:
[----:B------:R-:W-:Y:S05]  /*9530*/  BSYNC B1 ;  /* 0x0000000000017941 */ /* 0x000fea0003800000 */
.L_x_187:
[----:B-----5:R-:W-:Y:S01]  /*9540*/  LOP3.LUT R32, R32, 0xff, RZ, 0xc0, !PT ;  /* 0x000000ff20207812 */ /* 0x020fe200078ec0ff */
[----:B------:R-:W-:Y:S01]  /*9550*/  BSSY B1, `(.L_x_189) ;  /* 0x000000b000017945 */ /* 0x000fe20003800000 */
[----:B------:R-:W-:Y:S02]  /*9560*/  ISETP.LT.OR P4, PT, R35, 0x99, !P1 ;  /* 0x000000992300780c */ /* 0x000fe40004f81670 */
[----:B------:R-:W-:-:S05]  /*9570*/  F2FP.F16.E5M2.UNPACK_B R32, R32 ;  /* 0x00000020ff20723e */ /* 0x000fca00020004ff */
[----:B------:R-:W-:-:S05]  /*9580*/  HADD2.F32 R32, -RZ, R32.H0_H0 ;  /* 0x20000020ff207230 */ /* 0x000fca0000004100 */
[----:B------:R-:W-:-:S04]  /*9590*/  FMUL R32, R32, UR23 ;  /* 0x0000001720207c20 */ /* 0x000fc80008400000 */
[----:B------:R-:W-:Y:S01]  /*95a0*/  FFMA R32, R23, UR22, R32 ;  /* 0x0000001617207c23 */ /* 0x000fe20008000020 */
[----:B------:R-:W-:-:S04]  /*95b0*/  PRMT R23, RZ, 0x7610, R23 ;  /* 0x00007610ff177816 */ /* 0x000fc80000000017 */
[----:B--2---:R-:W-:-:S05]  /*95c0*/  F2FP.SATFINITE.E5M2.F32.PACK_AB_MERGE_C R33, RZ, R32, RZ ;  /* 0x00000020ff21723e */ /* 0x004fca00048060ff */
[----:B------:R2:W-:Y:S01]  /*95d0*/  @!P3 STG.E.U8 desc[UR20][R24.64+0x99], R33 ;  /* 0x000099211800b986 */ /* 0x0005e2000c101114 */
[----:B------:R-:W-:Y:S05]  /*95e0*/  @P4 BRA `(.L_x_190) ;  /* 0x0000000000044947 */ /* 0x000fea0003800000 */
[----:B------:R0:W5:Y:S02]  /*95f0*/  LDG.E.U8 R23, desc[UR20][R30.64+0x98] ;  /* 0x000098141e177981 */ /* 0x000164000c1e1100 */
.L_x_190:
[----:B------:R-:W-:Y:S05]  /*9600*/  BSYNC B1 ;  /* 0x0000000000017941 */ /* 0x000fea0003800000 */
.L_x_189:
        /* <DEDUP_REMOVED lines=8> */
[----:B------:R-:W-:-:S05]  /*9690*/  F2FP.SATFINITE.E5M2.F32.PACK_AB_MERGE_C R23, RZ, R23, RZ ;  /* 0x00000017ff17723e */ /* 0x000fca00048060ff */
[----:B------:R0:W-:Y:S01]  /*96a0*/  @!P4 STG.E.U8 desc[UR20][R26.64+0x98], R23 ;  /* 0x000098171a00c986 */ /* 0x0001e2000c101114 */
[----:B------:R-:W-:Y:S05]  /*96b0*/  @P3 BRA `(.L_x_192) ;  /* 0x0000000000043947 */ /* 0x000fea0003800000 */
[----:B------:R0:W5:Y:S02]  /*96c0*/  LDG.E.U8 R22, desc[UR20][R30.64+0x99] ;  /* 0x000099141e167981 */ /* 0x000164000c1e1100 */
.L_x_192:
[----:B------:R-:W-:Y:S05]  /*96d0*/  BSYNC B1 ;  /* 0x0000000000017941 */ /* 0x000fea0003800000 */
.L_x_191:
        /* <DEDUP_REMOVED lines=8> */
[----:B0-----:R-:W-:-:S05]  /*9760*/  F2FP.SATFINITE.E5M2.F32.PACK_AB_MERGE_C R23, RZ, R22, RZ ;  /* 0x00000016ff17723e */ /* 0x001fca00048060ff */
[----:B------:R0:W-:Y:S01]  /*9770*/  @!P3 STG.E.U8 desc[UR20][R26.64+0x99], R23 ;  /* 0x000099171a00b986 */ /* 0x0001e2000c101114 */
[----:B------:R-:W-:Y:S05]  /*9780*/  @P4 BRA `(.L_x_194) ;  /* 0x0000000000044947 */ /* 0x000fea0003800000 */
[----:B------:R0:W5:Y:S02]  /*9790*/  LDG.E.U8 R21, desc[UR20][R28.64+0xa0] ;  /* 0x0000a0141c157981 */ /* 0x000164000c1e1100 */
.L_x_194:
[----:B------:R-:W-:Y:S05]  /*97a0*/  BSYNC B1 ;  /* 0x0000000000017941 */ /* 0x000fea0003800000 */
.L_x_193:
        /* <DEDUP_REMOVED lines=12> */
.L_x_196:
[----:B------:R-:W-:Y:S05]  /*9870*/  BSYNC B1 ;  /* 0x0000000000017941 */ /* 0x000fea0003800000 */
.L_x_195:
        /* <DEDUP_REMOVED lines=12> */
.L_x_198:
[----:B------:R-:W-:Y:S05]  /*9940*/  BSYNC B1 ;  /* 0x0000000000017941 */ /* 0x000fea0003800000 */
.L_x_197:
        /* <DEDUP_REMOVED lines=12> */
.L_x_200:
[----:B------:R-:W-:Y:S05]  /*9a10*/  BSYNC B1 ;  /* 0x0000000000017941 */ /* 0x000fea0003800000 */
.L_x_199:
        /* <DEDUP_REMOVED lines=12> */
.L_x_202:
[----:B------:R-:W-:Y:S05]  /*9ae0*/  BSYNC B1 ;  /* 0x0000000000017941 */ /* 0x000fea0003800000 */
.L_x_201:
        /* <DEDUP_REMOVED lines=12> */
.L_x_204:
[----:B------:R-:W-:Y:S05]  /*9bb0*/  BSYNC B1 ;  /* 0x0000000000017941 */ /* 0x000fea0003800000 */
.L_x_203:
        /* <DEDUP_REMOVED lines=12> */
.L_x_206:
[----:B------:R-:W-:Y:S05]  /*9c80*/  BSYNC B1 ;  /* 0x0000000000017941 */ /* 0x000fea0003800000 */
.L_x_205:
        /* <DEDUP_REMOVED lines=12> */
.L_x_208:
[----:B------:R-:W-:Y:S05]  /*9d50*/  BSYNC B1 ;  /* 0x0000000000017941 */ /* 0x000fea0003800000 */
.L_x_207:
        /* <DEDUP_REMOVED lines=12> */
.L_x_210:
[----:B------:R-:W-:Y:S05]  /*9e20*/  BSYNC B1 ;  /* 0x0000000000017941 */ /* 0x000fea0003800000 */
.L_x_209:
        /* <DEDUP_REMOVED lines=12> */
.L_x_212:
[----:B------:R-:W-:Y:S05]  /*9ef0*/  BSYNC B1 ;  /* 0x0000000000017941 */ /* 0x000fea0003800000 */
.L_x_211:
        /* <DEDUP_REMOVED lines=12> */
.L_x_214:
[----:B------:R-:W-:Y:S05]  /*9fc0*/  BSYNC B1 ;  /* 0x0000000000017941 */ /* 0x000fea0003800000 */
.L_x_213:
        /* <DEDUP_REMOVED lines=12> */
.L_x_216:
[----:B------:R-:W-:Y:S05]  /*a090*/  BSYNC B1 ;  /* 0x0000000000017941 */ /* 0x000fea0003800000 */
.L_x_215:
        /* <DEDUP_REMOVED lines=12> */
.L_x_218:
[----:B------:R-:W-:Y:S05]  /*a160*/  BSYNC B1 ;  /* 0x0000000000017941 */ /* 0x000fea0003800000 */
.L_x_217:
        /* <DEDUP_REMOVED lines=12> */
.L_x_220:
[----:B------:R-:W-:Y:S05]  /*a230*/  BSYNC B1 ;  /* 0x0000000000017941 */ /* 0x000fea0003800000 */
.L_x_219:
        /* <DEDUP_REMOVED lines=12> */
.L_x_222:
[----:B------:R-:W-:Y:S05]  /*a300*/  BSYNC B1 ;  /* 0x0000000000017941 */ /* 0x000fea0003800000 */
.L_x_221:
        /* <DEDUP_REMOVED lines=12> */
.L_x_224:
[----:B------:R-:W-:Y:S05]  /*a3d0*/  BSYNC B1 ;  /* 0x0000000000017941 */ /* 0x000fea0003800000 */
.L_x_223:
        /* <DEDUP_REMOVED lines=12> */
.L_x_226:
[----:B------:R-:W-:Y:S05]  /*a4a0*/  BSYNC B1 ;  /* 0x0000000000017941 */ /* 0x000fea0003800000 */
.L_x_225:
        /* <DEDUP_REMOVED lines=12> */
.L_x_228:
[----:B------:R-:W-:Y:S05]  /*a570*/  BSYNC B1 ;  /* 0x0000000000017941 */ /* 0x000fea0003800000 */
.L_x_227:
        /* <DEDUP_REMOVED lines=12> */
.L_x_230:
[----:B------:R-:W-:Y:S05]  /*a640*/  BSYNC B1 ;  /* 0x0000000000017941 */ /* 0x000fea0003800000 */
.L_x_229:
        /* <DEDUP_REMOVED lines=12> */
.L_x_232:
[----:B------:R-:W-:Y:S05]  /*a710*/  BSYNC B1 ;  /* 0x0000000000017941 */ /* 0x000fea0003800000 */
.L_x_231:
[----:B-----5:R-:W-:Y:S01]  /*a720*/  LOP3.LUT R2, R2, 0xff, RZ, 0xc0, !PT ;  /* 0x000000ff02027812 */ /* 0x020fe200078ec0ff */
[----:B------:R-:W-:Y:S01]  /*a730*/  BSSY B1, `(.L_x_233) ;  /* 0x000000b000017945 */ /* 0x000fe20003800000 */
[----:B------:R-:W-:Y:S02]  /*a740*/  ISETP.LT.OR P4, PT, R35, 0xc9, !P0 ;  /* 0x000000c92300780c */ /* 0x000fe40004781670 */
[----:B------:R-:W-:-:S05]  /*a750*/  F2FP.F16.E5M2.UNPACK_B R2, R2 ;  /* 0x00000002ff02723e */ /* 0x000fca00020004ff */
[----:B------:R-:W-:-:S05]  /*a760*/  HADD2.F32 R2, -RZ, R2.H0_H0 ;  /* 0x20000002ff027230 */ /* 0x000fca0000004100 */
[----:B0-----:R-:W-:-:S04]  /*a770*/  FMUL R3, R2, UR23 ;  /* 0x0000001702037c20 */ /* 0x001fc80008400000 */
[----:B------:R-:W-:Y:S01]  /*a780*/  FFMA R3, R0, UR22, R3 ;  /* 0x0000001600037c23 */ /* 0x000fe20008000003 */
[----:B------:R-:W-:-:S04]  /*a790*/  PRMT R0, RZ, 0x7610, R0 ;  /* 0x00007610ff007816 */ /* 0x000fc80000000000 */
[----:B------:R-:W-:-:S05]  /*a7a0*/  F2FP.SATFINITE.E5M2.F32.PACK_AB_MERGE_C R3, RZ, R3, RZ ;  /* 0x00000003ff03723e */ /* 0x000fca00048060ff */
[----:B------:R0:W-:Y:S01]  /*a7b0*/  @!P3 STG.E.U8 desc[UR20][R26.64+0xc1], R3 ;  /* 0x0000c1031a00b986 */ /* 0x0001e2000c101114 */
[----:B------:R-:W-:Y:S05]  /*a7c0*/  @P4 BRA `(.L_x_234) ;  /* 0x0000000000044947 */ /* 0x000fea0003800000 */
[----:B------:R0:W5:Y:S02]  /*a7d0*/  LDG.E.U8 R0, desc[UR20][R28.64+0xc8] ;  /* 0x0000c8141c007981 */ /* 0x000164000c1e1100 */
.L_x_234:
[----:B------:R-:W-:Y:S05]  /*a7e0*/  BSYNC B1 ;  /* 0x0000000000017941 */ /* 0x000fea0003800000 */
.L_x_233:
[----:B------:R-:W2:Y:S01]  /*a7f0*/  LDL.LU R2, [R1] ;  /* 0x0000000001027983 */ /* 0x000ea20000300800 */
[----:B-----5:R-:W-:Y:S01]  /*a800*/  LOP3.LUT R0, R0, 0xff, RZ, 0xc0, !PT ;  /* 0x000000ff00007812 */ /* 0x020fe200078ec0ff */
[----:B------:R-:W-:Y:S01]  /*a810*/  BSSY B1, `(.L_x_235) ;  /* 0x000000b000017945 */ /* 0x000fe20003800000 */
[----:B------:R-:W-:Y:S02]  /*a820*/  ISETP.LT.OR P3, PT, R35, 0xca, !P0 ;  /* 0x000000ca2300780c */ /* 0x000fe40004761670 */
[----:B------:R-:W-:-:S05]  /*a830*/  F2FP.F16.E5M2.UNPACK_B R0, R0 ;  /* 0x00000000ff00723e */ /* 0x000fca00020004ff */
[----:B------:R-:W-:-:S05]  /*a840*/  HADD2.F32 R0, -RZ, R0.H0_H0 ;  /* 0x20000000ff007230 */ /* 0x000fca0000004100 */
[----:B------:R-:W-:-:S04]  /*a850*/  FMUL R0, R0, UR23 ;  /* 0x0000001700007c20 */ /* 0x000fc80008400000 */
[----:B--2---:R-:W-:-:S05]  /*a860*/  FFMA R0, R2, UR22, R0 ;  /* 0x0000001602007c23 */ /* 0x004fca0008000000 */
[----:B0-----:R-:W-:Y:S02]  /*a870*/  F2FP.SATFINITE.E5M2.F32.PACK_AB_MERGE_C R3, RZ, R0, RZ ;  /* 0x00000000ff03723e */ /* 0x001fe400048060ff */
[----:B------:R-:W-:-:S03]  /*a880*/  PRMT R0, RZ, 0x7610, R0 ;  /* 0x00007610ff007816 */ /* 0x000fc60000000000 */
[----:B------:R0:W-:Y:S01]  /*a890*/  @!P4 STG.E.U8 desc[UR20][R24.64+0xc8], R3 ;  /* 0x0000c8031800c986 */ /* 0x0001e2000c101114 */
[----:B------:R-:W-:Y:S05]  /*a8a0*/  @P3 BRA `(.L_x_236) ;  /* 0x0000000000043947 */ /* 0x000fea0003800000 */
[----:B------:R2:W5:Y:S02]  /*a8b0*/  LDG.E.U8 R0, desc[UR20][R28.64+0xc9] ;  /* 0x0000c9141c007981 */ /* 0x000564000c1e1100 */
.L_x_236:
[----:B------:R-:W-:Y:S05]  /*a8c0*/  BSYNC B1 ;  /* 0x0000000000017941 */ /* 0x000fea0003800000 */
.L_x_235:
[----:B------:R-:W3:Y:S01]  /*a8d0*/  LDL.LU R2, [R1+0x4] ;  /* 0x0000040001027983 */ /* 0x000ee20000300800 */
[----:B-----5:R-:W-:Y:S01]  /*a8e0*/  LOP3.LUT R0, R0, 0xff, RZ, 0xc0, !PT ;  /* 0x000000ff00007812 */ /* 0x020fe200078ec0ff */
[----:B------:R-:W-:Y:S01]  /*a8f0*/  BSSY B1, `(.L_x_237) ;  /* 0x000000b000017945 */ /* 0x000fe20003800000 */
[----:B------:R-:W-:Y:S02]  /*a900*/  ISETP.LT.OR P4, PT, R35, 0xc9, !P1 ;  /* 0x000000c92300780c */ /* 0x000fe40004f81670 */
[----:B------:R-:W-:-:S05]  /*a910*/  F2FP.F16.E5M2.UNPACK_B R0, R0 ;  /* 0x00000000ff00723e */ /* 0x000fca00020004ff */
[----:B------:R-:W-:-:S05]  /*a920*/  HADD2.F32 R0, -RZ, R0.H0_H0 ;  /* 0x20000000ff007230 */ /* 0x000fca0000004100 */
[----:B------:R-:W-:-:S04]  /*a930*/  FMUL R0, R0, UR23 ;  /* 0x0000001700007c20 */ /* 0x000fc80008400000 */
[----:B---3--:R-:W-:-:S05]  /*a940*/  FFMA R0, R2, UR22, R0 ;  /* 0x0000001602007c23 */ /* 0x008fca0008000000 */
[----:B0-----:R-:W-:Y:S02]  /*a950*/  F2FP.SATFINITE.E5M2.F32.PACK_AB_MERGE_C R3, RZ, R0, RZ ;  /* 0x00000000ff03723e */ /* 0x001fe400048060ff */
[----:B------:R-:W-:-:S03]  /*a960*/  PRMT R0, RZ, 0x7610, R0 ;  /* 0x00007610ff007816 */ /* 0x000fc60000000000 */
[----:B------:R0:W-:Y:S01]  /*a970*/  @!P3 STG.E.U8 desc[UR20][R24.64+0xc9], R3 ;  /* 0x0000c9031800b986 */ /* 0x0001e2000c101114 */
[----:B------:R-:W-:Y:S05]  /*a980*/  @P4 BRA `(.L_x_238) ;  /* 0x0000000000044947 */ /* 0x000fea0003800000 */
[----:B------:R3:W5:Y:S02]  /*a990*/  LDG.E.U8 R0, desc[UR20][R30.64+0xc8] ;  /* 0x0000c8141e007981 */ /* 0x000764000c1e1100 */
.L_x_238:
[----:B------:R-:W-:Y:S05]  /*a9a0*/  BSYNC B1 ;  /* 0x0000000000017941 */ /* 0x000fea0003800000 */
.L_x_237:
[----:B------:R-:W2:Y:S01]  /*a9b0*/  LDL.LU R2, [R1+0x8] ;  /* 0x0000080001027983 */ /* 0x000ea20000300800 */
        /* <DEDUP_REMOVED lines=12> */
.L_x_240:
[----:B------:R-:W-:Y:S05]  /*aa80*/  BSYNC B1 ;  /* 0x0000000000017941 */ /* 0x000fea0003800000 */
.L_x_239:
        /* <DEDUP_REMOVED lines=13> */
.L_x_242:
[----:B------:R-:W-:Y:S05]  /*ab60*/  BSYNC B1 ;  /* 0x0000000000017941 */ /* 0x000fea0003800000 */
.L_x_241:
        /* <DEDUP_REMOVED lines=13> */
.L_x_244:
[----:B------:R-:W-:Y:S05]  /*ac40*/  BSYNC B1 ;  /* 0x0000000000017941 */ /* 0x000fea0003800000 */
.L_x_243:
        /* <DEDUP_REMOVED lines=13> */
.L_x_246:
[----:B------:R-:W-:Y:S05]  /*ad20*/  BSYNC B1 ;  /* 0x0000000000017941 */ /* 0x000fea0003800000 */
.L_x_245:
        /* <DEDUP_REMOVED lines=13> */
.L_x_248:
[----:B------:R-:W-:Y:S05]  /*ae00*/  BSYNC B1 ;  /* 0x0000000000017941 */ /* 0x000fea0003800000 */
.L_x_247:
        /* <DEDUP_REMOVED lines=13> */
.L_x_250:
[----:B------:R-:W-:Y:S05]  /*aee0*/  BSYNC B1 ;  /* 0x0000000000017941 */ /* 0x000fea0003800000 */
.L_x_249:
        /* <DEDUP_REMOVED lines=13> */
.L_x_252:
[----:B------:R-:W-:Y:S05]  /*afc0*/  BSYNC B1 ;  /* 0x0000000000017941 */ /* 0x000fea0003800000 */
.L_x_251:
        /* <DEDUP_REMOVED lines=13> */
.L_x_254:
[----:B------:R-:W-:Y:S05]  /*b0a0*/  BSYNC B1 ;  /* 0x0000000000017941 */ /* 0x000fea0003800000 */
.L_x_253:
        /* <DEDUP_REMOVED lines=13> */
.L_x_256:
[----:B------:R-:W-:Y:S05]  /*b180*/  BSYNC B1 ;  /* 0x0000000000017941 */ /* 0x000fea0003800000 */
.L_x_255:
        /* <DEDUP_REMOVED lines=13> */
.L_x_258:
[----:B------:R-:W-:Y:S05]  /*b260*/  BSYNC B1 ;  /* 0x0000000000017941 */ /* 0x000fea0003800000 */
.L_x_257:
        /* <DEDUP_REMOVED lines=13> */
.L_x_260:
[----:B------:R-:W-:Y:S05]  /*b340*/  BSYNC B1 ;  /* 0x0000000000017941 */ /* 0x000fea0003800000 */
.L_x_259:
        /* <DEDUP_REMOVED lines=13> */
.L_x_262:
[----:B------:R-:W-:Y:S05]  /*b420*/  BSYNC B1 ;  /* 0x0000000000017941 */ /* 0x000fea0003800000 */
.L_x_261:
        /* <DEDUP_REMOVED lines=13> */
.L_x_264:
[----:B------:R-:W-:Y:S05]  /*b500*/  BSYNC B1 ;  /* 0x0000000000017941 */ /* 0x000fea0003800000 */
.L_x_263:
        /* <DEDUP_REMOVED lines=13> */
.L_x_266:
[----:B------:R-:W-:Y:S05]  /*b5e0*/  BSYNC B1 ;  /* 0x0000000000017941 */ /* 0x000fea0003800000 */
.L_x_265:
        /* <DEDUP_REMOVED lines=13> */
.L_x_268:
[----:B------:R-:W-:Y:S05]  /*b6c0*/  BSYNC B1 ;  /* 0x0000000000017941 */ /* 0x000fea0003800000 */
.L_x_267:
        /* <DEDUP_REMOVED lines=13> */
.L_x_270:
[----:B------:R-:W-:Y:S05]  /*b7a0*/  BSYNC B1 ;  /* 0x0000000000017941 */ /* 0x000fea0003800000 */
.L_x_269:
        /* <DEDUP_REMOVED lines=13> */
.L_x_272:
[----:B------:R-:W-:Y:S05]  /*b880*/  BSYNC B1 ;  /* 0x0000000000017941 */ /* 0x000fea0003800000 */
.L_x_271:
        /* <DEDUP_REMOVED lines=13> */
.L_x_274:
[----:B------:R-:W-:Y:S05]  /*b960*/  BSYNC B1 ;  /* 0x0000000000017941 */ /* 0x000fea0003800000 */
.L_x_273:
        /* <DEDUP_REMOVED lines=13> */
.L_x_276:
[----:B------:R-:W-:Y:S05]  /*ba40*/  BSYNC B1 ;  /* 0x0000000000017941 */ /* 0x000fea0003800000 */
.L_x_275:
        /* <DEDUP_REMOVED lines=13> */
.L_x_278:
[----:B------:R-:W-:Y:S05]  /*bb20*/  BSYNC B1 ;  /* 0x0000000000017941 */ /* 0x000fea0003800000 */
.L_x_277:
        /* <DEDUP_REMOVED lines=13> */
.L_x_280:
[----:B------:R-:W-:Y:S05]  /*bc00*/  BSYNC B1 ;  /* 0x0000000000017941 */ /* 0x000fea0003800000 */
.L_x_279:
        /* <DEDUP_REMOVED lines=13> */
.L_x_282:
[----:B------:R-:W-:Y:S05]  /*bce0*/  BSYNC B1 ;  /* 0x0000000000017941 */ /* 0x000fea0003800000 */
.L_x_281:
        /* <DEDUP_REMOVED lines=13> */
.L_x_284:
[----:B------:R-:W-:Y:S05]  /*bdc0*/  BSYNC B1 ;  /* 0x0000000000017941 */ /* 0x000fea0003800000 */
.L_x_283:
        /* <DEDUP_REMOVED lines=13> */
.L_x_286:
[----:B------:R-:W-:Y:S05]  /*bea0*/  BSYNC B1 ;  /* 0x0000000000017941 */ /* 0x000fea0003800000 */
.L_x_285:
        /* <DEDUP_REMOVED lines=13> */
.L_x_288:
[----:B------:R-:W-:Y:S05]  /*bf80*/  BSYNC B1 ;  /* 0x0000000000017941 */ /* 0x000fea0003800000 */
.L_x_287:
[----:B------:R-:W-:Y:S05]  /*bf90*/  @P1 BRA `(.L_x_289) ;  /* 0x00000020009c1947 */ /* 0x000fea0003800000 */
[----:B------:R-:W2:Y:S01]  /*bfa0*/  LDL.LU R2, [R1+0x6c] ;  /* 0x00006c0001027983 */ /* 0x000ea20000300800 */
[----:B-----5:R-:W-:-:S04]  /*bfb0*/  LOP3.LUT R0, R0, 0xff, RZ, 0xc0, !PT ;  /* 0x000000ff00007812 */ /* 0x020fc800078ec0ff */
[----:B------:R-:W-:-:S05]  /*bfc0*/  F2FP.F16.E5M2.UNPACK_B R0, R0 ;  /* 0x00000000ff00723e */ /* 0x000fca00020004ff */
[----:B------:R-:W-:-:S05]  /*bfd0*/  HADD2.F32 R0, -RZ, R0.H0_H0 ;  /* 0x20000000ff007230 */ /* 0x000fca0000004100 */
[----:B------:R-:W-:-:S04]  /*bfe0*/  FMUL R0, R0, UR23 ;  /* 0x0000001700007c20 */ /* 0x000fc80008400000 */
[----:B--2---:R-:W-:-:S05]  /*bff0*/  FFMA R0, R2, UR22, R0 ;  /* 0x0000001602007c23 */ /* 0x004fca0008000000 */
[----:B0-----:R-:W-:-:S05]  /*c000*/  F2FP.SATFINITE.E5M2.F32.PACK_AB_MERGE_C R3, RZ, R0, RZ ;  /* 0x00000000ff03723e */ /* 0x001fca00048060ff */
[----:B------:R0:W-:Y:S01]  /*c010*/  STG.E.U8 desc[UR20][R26.64+0xf9], R3 ;  /* 0x0000f9031a007986 */ /* 0x0001e2000c101114 */
[----:B------:R-:W-:Y:S05]  /*c020*/  BRA `(.L_x_289) ;  /* 0x0000002000787947 */ /* 0x000fea0003800000 */
.L_x_32:
[----:B------:R-:W-:Y:S01]  /*c030*/  ISETP.GE.AND P1, PT, R38, 0x1, PT ;  /* 0x000000012600780c */ /* 0x000fe20003f26270 */
[----:B------:R-:W-:Y:S01]  /*c040*/  FMUL R228, R228, UR22 ;  /* 0x00000016e4e47c20 */ /* 0x000fe20008400000 */
[----:B------:R-:W-:Y:S01]  /*c050*/  FMUL R227, R227, UR22 ;  /* 0x00000016e3e37c20 */ /* 0x000fe20008400000 */
[----:B------:R-:W-:Y:S01]  /*c060*/  ISETP.GE.AND P0, PT, R38, 0x9, PT ;  /* 0x000000092600780c */ /* 0x000fe20003f06270 */
[----:B------:R-:W-:Y:S01]  /*c070*/  FMUL R226, R226, UR22 ;  /* 0x00000016e2e27c20 */ /* 0x000fe20008400000 */
[C---:B------:R-:W-:Y:S02]  /*c080*/  ISETP.LT.OR P4, PT, R35.reuse, 0x1, !P1 ;  /* 0x000000012300780c */ /* 0x040fe40004f81670 */
[----:B------:R-:W-:Y:S02]  /*c090*/  ISETP.LT.OR P5, PT, R35, 0x2, !P1 ;  /* 0x000000022300780c */ /* 0x000fe40004fa1670 */
[----:B------:R-:W-:Y:S02]  /*c0a0*/  F2FP.SATFINITE.E5M2.F32.PACK_AB_MERGE_C R29, RZ, R228, RZ ;  /* 0x000000e4ff1d723e */ /* 0x000fe400048060ff */
[----:B------:R-:W-:-:S02]  /*c0b0*/  F2FP.SATFINITE.E5M2.F32.PACK_AB_MERGE_C R227, RZ, R227, RZ ;  /* 0x000000e3ffe3723e */ /* 0x000fc400048060ff */
[----:B------:R-:W-:Y:S01]  /*c0c0*/  ISETP.LT.OR P3, PT, R35, 0x1, !P0 ;  /* 0x000000012300780c */ /* 0x000fe20004761670 */
[----:B------:R-:W-:-:S04]  /*c0d0*/  FMUL R225, R225, UR22 ;  /* 0x00000016e1e17c20 */ /* 0x000fc80008400000 */
[----:B------:R0:W-:Y:S01]  /*c0e0*/  @!P4 STG.E.U8 desc[UR20][R24.64], R29 ;  /* 0x0000001d1800c986 */ /* 0x0001e2000c101114 */
[----:B------:R-:W-:-:S03]  /*c0f0*/  ISETP.LT.OR P4, PT, R35, 0x2, !P0 ;  /* 0x000000022300780c */ /* 0x000fc60004781670 */
[----:B------:R2:W-:Y:S01]  /*c100*/  @!P5 STG.E.U8 desc[UR20][R24.64+0x1], R227 ;  /* 0x000001e31800d986 */ /* 0x0005e2000c101114 */
[C---:B------:R-:W-:Y:S01]  /*c110*/  ISETP.LT.OR P5, PT, R35.reuse, 0x9, !P1 ;  /* 0x000000092300780c */ /* 0x040fe20004fa1670 */
[----:B------:R-:W-:Y:S01]  /*c120*/  FMUL R224, R224, UR22 ;  /* 0x00000016e0e07c20 */ /* 0x000fe20008400000 */
[----:B------:R-:W-:Y:S01]  /*c130*/  ISETP.LT.OR P6, PT, R35, 0xa, !P1 ;  /* 0x0000000a2300780c */ /* 0x000fe20004fc1670 */
[----:B------:R-:W-:Y:S01]  /*c140*/  FMUL R223, R223, UR22 ;  /* 0x00000016dfdf7c20 */ /* 0x000fe20008400000 */
[----:B------:R-:W-:Y:S02]  /*c150*/  F2FP.SATFINITE.E5M2.F32.PACK_AB_MERGE_C R31, RZ, R226, RZ ;  /* 0x000000e2ff1f723e */ /* 0x000fe400048060ff */
[----:B------:R-:W-:Y:S02]  /*c160*/  F2FP.SATFINITE.E5M2.F32.PACK_AB_MERGE_C R225, RZ, R225, RZ ;  /* 0x000000e1ffe1723e */ /* 0x000fe400048060ff */
[----:B0-----:R-:W-:Y:S01]  /*c170*/  F2FP.SATFINITE.E5M2.F32.PACK_AB_MERGE_C R29, RZ, R224, RZ ;  /* 0x000000e0ff1d723e */ /* 0x001fe200048060ff */
[----:B------:R-:W-:Y:S01]  /*c180*/  @!P3 STG.E.U8 desc[UR20][R26.64], R31 ;  /* 0x0000001f1a00b986 */ /* 0x000fe2000c101114 */
[----:B------:R-:W-:-:S02]  /*c190*/  F2FP.SATFINITE.E5M2.F32.PACK_AB_MERGE_C R223, RZ, R223, RZ ;  /* 0x000000dfffdf723e */ /* 0x000fc400048060ff */
[C---:B------:R-:W-:Y:S01]  /*c1a0*/  ISETP.LT.OR P3, PT, R35.reuse, 0x9, !P0 ;  /* 0x000000092300780c */ /* 0x040fe20004761670 */
[----:B------:R-:W-:Y:S01]  /*c1b0*/  @!P4 STG.E.U8 desc[UR20][R26.64+0x1], R225 ;  /* 0x000001e11a00c986 */ /* 0x000fe2000c101114 */
[----:B------:R-:W-:-:S03]  /*c1c0*/  ISETP.LT.OR P4, PT, R35, 0xa, !P0 ;  /* 0x0000000a2300780c */ /* 0x000fc60004781670 */
[----:B------:R0:W-:Y:S01]  /*c1d0*/  @!P5 STG.E.U8 desc[UR20][R24.64+0x8], R29 ;  /* 0x0000081d1800d986 */ /* 0x0001e2000c101114 */
[----:B------:R-:W-:Y:S01]  /*c1e0*/  ISETP.LT.OR P5, PT, R35, 0x11, !P1 ;  /* 0x000000112300780c */ /* 0x000fe20004fa1670 */
[----:B------:R-:W-:Y:S01]  /*c1f0*/  FMUL R222, R222, UR22 ;  /* 0x00000016dede7c20 */ /* 0x000fe20008400000 */
[----:B------:R-:W-:Y:S01]  /*c200*/  FMUL R221, R221, UR22 ;  /* 0x00000016dddd7c20 */ /* 0x000fe20008400000 */
[----:B------:R-:W-:Y:S01]  /*c210*/  FMUL R220, R220, UR22 ;  /* 0x00000016dcdc7c20 */ /* 0x000fe20008400000 */
[----:B------:R-:W-:Y:S01]  /*c220*/  @!P6 STG.E.U8 desc[UR20][R24.64+0x9], R223 ;  /* 0x000009df1800e986 */ /* 0x000fe2000c101114 */
[----:B------:R-:W-:Y:S01]  /*c230*/  ISETP.LT.OR P6, PT, R35, 0x12, !P1 ;  /* 0x000000122300780c */ /* 0x000fe20004fc1670 */
[----:B------:R-:W-:Y:S01]  /*c240*/  FMUL R219, R219, UR22 ;  /* 0x00000016dbdb7c20 */ /* 0x000fe20008400000 */
[----:B------:R-:W-:Y:S01]  /*c250*/  F2FP.SATFINITE.E5M2.F32.PACK_AB_MERGE_C R33, RZ, R222, RZ ;  /* 0x000000deff21723e */ /* 0x000fe200048060ff */
[----:B--2---:R-:W2:Y:S01]  /*c260*/  LDL.LU R227, [R1+0x8] ;  /* 0x0000080001e37983 */ /* 0x004ea20000300800 */
[----:B------:R-:W-:-:S02]  /*c270*/  F2FP.SATFINITE.E5M2.F32.PACK_AB_MERGE_C R221, RZ, R221, RZ ;  /* 0x000000ddffdd723e */ /* 0x000fc400048060ff */
[----:B0-----:R-:W-:Y:S01]  /*c280*/  F2FP.SATFINITE.E5M2.F32.PACK_AB_MERGE_C R29, RZ, R220, RZ ;  /* 0x000000dcff1d723e */ /* 0x001fe200048060ff */
[----:B------:R-:W3:Y:S04]  /*c290*/  LDL.LU R226, [R1+0x4] ;  /* 0x0000040001e27983 */ /* 0x000ee80000300800 */
[----:B------:R-:W4:Y:S01]  /*c2a0*/  LDL.LU R224, [R1] ;  /* 0x0000000001e07983 */ /* 0x000f220000300800 */
[----:B------:R-:W-:-:S03]  /*c2b0*/  F2FP.SATFINITE.E5M2.F32.PACK_AB_MERGE_C R219, RZ, R219, RZ ;  /* 0x000000dbffdb723e */ /* 0x000fc600048060ff */
[----:B------:R-:W-:Y:S01]  /*c2c0*/  @!P3 STG.E.U8 desc[UR20][R26.64+0x8], R33 ;  /* 0x000008211a00b986 */ /* 0x000fe2000c101114 */
[----:B------:R-:W-:-:S03]  /*c2d0*/  ISETP.LT.OR P3, PT, R35, 0x11, !P0 ;  /* 0x000000112300780c */ /* 0x000fc60004761670 */
        /* <DEDUP_REMOVED lines=11> */
[----:B------:R-:W-:Y:S01]  /*c390*/  FMUL R214, R214, UR22 ;  /* 0x00000016d6d67c20 */ /* 0x000fe20008400000 */
[----:B------:R-:W-:Y:S01]  /*c3a0*/  F2FP.SATFINITE.E5M2.F32.PACK_AB_MERGE_C R217, RZ, R217, RZ ;  /* 0x000000d9ffd9723e */ /* 0x000fe200048060ff */
[----:B------:R-:W-:Y:S01]  /*c3b0*/  FMUL R213, R213, UR22 ;  /* 0x00000016d5d57c20 */ /* 0x000fe20008400000 */
[----:B0-----:R-:W-:Y:S01]  /*c3c0*/  F2FP.SATFINITE.E5M2.F32.PACK_AB_MERGE_C R29, RZ, R216, RZ ;  /* 0x000000d8ff1d723e */ /* 0x001fe200048060ff */
[----:B------:R-:W-:Y:S01]  /*c3d0*/  @!P3 STG.E.U8 desc[UR20][R26.64+0x10], R31 ;  /* 0x0000101f1a00b986 */ /* 0x000fe2000c101114 */
[----:B------:R-:W-:-:S02]  /*c3e0*/  F2FP.SATFINITE.E5M2.F32.PACK_AB_MERGE_C R215, RZ, R215, RZ ;  /* 0x000000d7ffd7723e */ /* 0x000fc400048060ff */
[C---:B------:R-:W-:Y:S01]  /*c3f0*/  ISETP.LT.OR P3, PT, R35.reuse, 0x19, !P0 ;  /* 0x000000192300780c */ /* 0x040fe20004761670 */
[----:B------:R-:W-:Y:S01]  /*c400*/  @!P4 STG.E.U8 desc[UR20][R26.64+0x11], R217 ;  /* 0x000011d91a00c986 */ /* 0x000fe2000c101114 */
[----:B------:R-:W-:-:S03]  /*c410*/  ISETP.LT.OR P4, PT, R35, 0x1a, !P0 ;  /* 0x0000001a2300780c */ /* 0x000fc60004781670 */
[----:B------:R0:W-:Y:S01]  /*c420*/  @!P5 STG.E.U8 desc[UR20][R24.64+0x18], R29 ;  /* 0x0000181d1800d986 */ /* 0x0001e2000c101114 */
[C---:B------:R-:W-:Y:S01]  /*c430*/  ISETP.LT.OR P5, PT, R35.reuse, 0x21, !P1 ;  /* 0x000000212300780c */ /* 0x040fe20004fa1670 */
[----:B------:R-:W-:Y:S02]  /*c440*/  FMUL R212, R212, UR22 ;  /* 0x00000016d4d47c20 */ /* 0x000fe40008400000 */
[----:B------:R-:W-:Y:S01]  /*c450*/  @!P6 STG.E.U8 desc[UR20][R24.64+0x19], R215 ;  /* 0x000019d71800e986 */ /* 0x000fe2000c101114 */
[----:B------:R-:W-:Y:S01]  /*c460*/  ISETP.LT.OR P6, PT, R35, 0x22, !P1 ;  /* 0x000000222300780c */ /* 0x000fe20004fc1670 */
[----:B------:R-:W-:Y:S01]  /*c470*/  FMUL R211, R211, UR22 ;  /* 0x00000016d3d37c20 */ /* 0x000fe20008400000 */
[----:B------:R-:W-:Y:S01]  /*c480*/  F2FP.SATFINITE.E5M2.F32.PACK_AB_MERGE_C R33, RZ, R214, RZ ;  /* 0x000000d6ff21723e */ /* 0x000fe200048060ff */
[----:B------:R-:W-:Y:S01]  /*c490*/  FMUL R210, R210, UR22 ;  /* 0x00000016d2d27c20 */ /* 0x000fe20008400000 */
[----:B------:R-:W-:Y:S01]  /*c4a0*/  F2FP.SATFINITE.E5M2.F32.PACK_AB_MERGE_C R213, RZ, R213, RZ ;  /* 0x000000d5ffd5723e */ /* 0x000fe200048060ff */
[----:B------:R-:W-:Y:S01]  /*c4b0*/  FMUL R209, R209, UR22 ;  /* 0x00000016d1d17c20 */ /* 0x000fe20008400000 */
        /* <DEDUP_REMOVED lines=8> */
[----:B------:R-:W-:-:S03]  /*c540*/  ISETP.LT.OR P5, PT, R35, 0x29, !P1 ;  /* 0x000000292300780c */ /* 0x000fc60004fa1670 */
        /* <DEDUP_REMOVED lines=240> */
[----:B------:R1:W-:Y:S01]  /*d450*/  @!P6 STG.E.U8 desc[UR20][R24.64+0x99], R23 ;  /* 0x000099171800e986 */ /* 0x0003e2000c101114 */
        /* <DEDUP_REMOVED lines=11> */
[----:B------:R0:W-:Y:S01]  /*d510*/  @!P4 STG.E.U8 desc[UR20][R26.64+0x99], R21 ;  /* 0x000099151a00c986 */ /* 0x0001e2000c101114 */
[----:B------:R-:W-:-:S03]  /*d520*/  ISETP.LT.OR P4, PT, R35, 0xa2, !P0 ;  /* 0x000000a22300780c */ /* 0x000fc60004781670 */
[----:B------:R-:W-:Y:S01]  /*d530*/  @!P5 STG.E.U8 desc[UR20][R24.64+0xa0], R29 ;  /* 0x0000a01d1800d986 */ /* 0x000fe2000c101114 */
[----:B------:R-:W-:-:S03]  /*d540*/  ISETP.LT.OR P5, PT, R35, 0xa9, !P1 ;  /* 0x000000a92300780c */ /* 0x000fc60004fa1670 */
[----:B------:R2:W-:Y:S01]  /*d550*/  @!P6 STG.E.U8 desc[UR20][R24.64+0xa1], R19 ;  /* 0x0000a1131800e986 */ /* 0x0005e2000c101114 */
[----:B------:R-:W-:Y:S01]  /*d560*/  ISETP.LT.OR P6, PT, R35, 0xaa, !P1 ;  /* 0x000000aa2300780c */ /* 0x000fe20004fc1670 */
[----:B------:R-:W-:Y:S01]  /*d570*/  FMUL R15, R15, UR22 ;  /* 0x000000160f0f7c20 */ /* 0x000fe20008400000 */
[----:B-1----:R-:W-:Y:S01]  /*d580*/  F2FP.SATFINITE.E5M2.F32.PACK_AB_MERGE_C R23, RZ, R18, RZ ;  /* 0x00000012ff17723e */ /* 0x002fe200048060ff */
[----:B------:R-:W-:Y:S01]  /*d590*/  FMUL R14, R14, UR22 ;  /* 0x000000160e0e7c20 */ /* 0x000fe20008400000 */
[----:B------:R-:W-:Y:S01]  /*d5a0*/  F2FP.SATFINITE.E5M2.F32.PACK_AB_MERGE_C R17, RZ, R17, RZ ;  /* 0x00000011ff11723e */ /* 0x000fe200048060ff */
[----:B------:R-:W-:Y:S01]  /*d5b0*/  FMUL R13, R13, UR22 ;  /* 0x000000160d0d7c20 */ /* 0x000fe20008400000 */
[----:B0-----:R-:W-:Y:S01]  /*d5c0*/  F2FP.SATFINITE.E5M2.F32.PACK_AB_MERGE_C R21, RZ, R16, RZ ;  /* 0x00000010ff15723e */ /* 0x001fe200048060ff */
[----:B------:R-:W-:Y:S01]  /*d5d0*/  @!P3 STG.E.U8 desc[UR20][R26.64+0xa0], R23 ;  /* 0x0000a0171a00b986 */ /* 0x000fe2000c101114 */
[----:B------:R-:W-:Y:S02]  /*d5e0*/  F2FP.SATFINITE.E5M2.F32.PACK_AB_MERGE_C R15, RZ, R15, RZ ;  /* 0x0000000fff0f723e */ /* 0x000fe400048060ff */
[C---:B------:R-:W-:Y:S01]  /*d5f0*/  ISETP.LT.OR P3, PT, R35.reuse, 0xa9, !P0 ;  /* 0x000000a92300780c */ /* 0x040fe20004761670 */
[----:B------:R-:W-:Y:S01]  /*d600*/  @!P4 STG.E.U8 desc[UR20][R26.64+0xa1], R17 ;  /* 0x0000a1111a00c986 */ /* 0x000fe2000c101114 */
[----:B------:R-:W-:-:S03]  /*d610*/  ISETP.LT.OR P4, PT, R35, 0xaa, !P0 ;  /* 0x000000aa2300780c */ /* 0x000fc60004781670 */
[----:B------:R-:W-:Y:S01]  /*d620*/  @!P5 STG.E.U8 desc[UR20][R24.64+0xa8], R21 ;  /* 0x0000a8151800d986 */ /* 0x000fe2000c101114 */
[C---:B------:R-:W-:Y:S01]  /*d630*/  ISETP.LT.OR P5, PT, R35.reuse, 0xb1, !P1 ;  /* 0x000000b12300780c */ /* 0x040fe20004fa1670 */
[----:B------:R-:W-:Y:S02]  /*d640*/  FMUL R12, R12, UR22 ;  /* 0x000000160c0c7c20 */ /* 0x000fe40008400000 */
[----:B------:R0:W-:Y:S01]  /*d650*/  @!P6 STG.E.U8 desc[UR20][R24.64+0xa9], R15 ;  /* 0x0000a90f1800e986 */ /* 0x0001e2000c101114 */
[----:B------:R-:W-:Y:S01]  /*d660*/  ISETP.LT.OR P6, PT, R35, 0xb2, !P1 ;  /* 0x000000b22300780c */ /* 0x000fe20004fc1670 */
[----:B------:R-:W-:Y:S01]  /*d670*/  FMUL R11, R11, UR22 ;  /* 0x000000160b0b7c20 */ /* 0x000fe20008400000 */
[----:B--2---:R-:W-:Y:S01]  /*d680*/  F2FP.SATFINITE.E5M2.F32.PACK_AB_MERGE_C R19, RZ, R14, RZ ;  /* 0x0000000eff13723e */ /* 0x004fe200048060ff */
[----:B------:R-:W2:Y:S01]  /*d690*/  LDL.LU R223, [R1+0x18] ;  /* 0x0000180001df7983 */ /* 0x000ea20000300800 */
[----:B------:R-:W-:Y:S02]  /*d6a0*/  F2FP.SATFINITE.E5M2.F32.PACK_AB_MERGE_C R13, RZ, R13, RZ ;  /* 0x0000000dff0d723e */ /* 0x000fe400048060ff */
[----:B------:R-:W-:Y:S01]  /*d6b0*/  F2FP.SATFINITE.E5M2.F32.PACK_AB_MERGE_C R11, RZ, R11, RZ ;  /* 0x0000000bff0b723e */ /* 0x000fe200048060ff */
[----:B------:R-:W-:Y:S01]  /*d6c0*/  @!P3 STG.E.U8 desc[UR20][R26.64+0xa8], R19 ;  /* 0x0000a8131a00b986 */ /* 0x000fe2000c101114 */
[----:B0-----:R-:W-:-:S03]  /*d6d0*/  F2FP.SATFINITE.E5M2.F32.PACK_AB_MERGE_C R15, RZ, R12, RZ ;  /* 0x0000000cff0f723e */ /* 0x001fc600048060ff */
[----:B------:R0:W-:Y:S01]  /*d6e0*/  @!P4 STG.E.U8 desc[UR20][R26.64+0xa9], R13 ;  /* 0x0000a90d1a00c986 */ /* 0x0001e2000c101114 */
[C---:B------:R-:W-:Y:S02]  /*d6f0*/  ISETP.LT.OR P3, PT, R35.reuse, 0xb1, !P0 ;  /* 0x000000b12300780c */ /* 0x040fe40004761670 */
[C---:B------:R-:W-:Y:S01]  /*d700*/  ISETP.LT.OR P4, PT, R35.reuse, 0xb2, !P0 ;  /* 0x000000b22300780c */ /* 0x040fe20004781670 */
[----:B------:R-:W-:Y:S01]  /*d710*/  @!P5 STG.E.U8 desc[UR20][R24.64+0xb0], R15 ;  /* 0x0000b00f1800d986 */ /* 0x000fe2000c101114 */
[----:B------:R-:W-:Y:S01]  /*d720*/  ISETP.LT.OR P5, PT, R35, 0xb9, !P1 ;  /* 0x000000b92300780c */ /* 0x000fe20004fa1670 */
[----:B------:R-:W-:Y:S01]  /*d730*/  FMUL R10, R10, UR22 ;  /* 0x000000160a0a7c20 */ /* 0x000fe20008400000 */
[----:B------:R-:W-:Y:S01]  /*d740*/  FMUL R9, R9, UR22 ;  /* 0x0000001609097c20 */ /* 0x000fe20008400000 */
[----:B------:R-:W2:Y:S01]  /*d750*/  LDL.LU R222, [R1+0x14] ;  /* 0x0000140001de7983 */ /* 0x000ea20000300800 */
[----:B------:R-:W-:-:S03]  /*d760*/  FMUL R8, R8, UR22 ;  /* 0x0000001608087c20 */ /* 0x000fc60008400000 */
[----:B------:R-:W2:Y:S01]  /*d770*/  LDL.LU R220, [R1+0x10] ;  /* 0x0000100001dc7983 */ /* 0x000ea20000300800 */
[----:B------:R-:W-:-:S03]  /*d780*/  F2FP.SATFINITE.E5M2.F32.PACK_AB_MERGE_C R17, RZ, R10, RZ ;  /* 0x0000000aff11723e */ /* 0x000fc600048060ff */
[----:B------:R-:W2:Y:S01]  /*d790*/  LDL.LU R221, [R1+0xc] ;  /* 0x00000c0001dd7983 */ /* 0x000ea20000300800 */
[----:B------:R-:W-:Y:S01]  /*d7a0*/  F2FP.SATFINITE.E5M2.F32.PACK_AB_MERGE_C R9, RZ, R9, RZ ;  /* 0x00000009ff09723e */ /* 0x000fe200048060ff */
[----:B------:R-:W-:Y:S01]  /*d7b0*/  FMUL R7, R7, UR22 ;  /* 0x0000001607077c20 */ /* 0x000fe20008400000 */
[----:B0-----:R-:W-:Y:S01]  /*d7c0*/  F2FP.SATFINITE.E5M2.F32.PACK_AB_MERGE_C R13, RZ, R8, RZ ;  /* 0x00000008ff0d723e */ /* 0x001fe200048060ff */
[----:B------:R0:W-:Y:S01]  /*d7d0*/  @!P6 STG.E.U8 desc[UR20][R24.64+0xb1], R11 ;  /* 0x0000b10b1800e986 */ /* 0x0001e2000c101114 */
[----:B------:R-:W-:Y:S01]  /*d7e0*/  ISETP.LT.OR P6, PT, R35, 0xba, !P1 ;  /* 0x000000ba2300780c */ /* 0x000fe20004fc1670 */
[----:B-----5:R-:W-:Y:S01]  /*d7f0*/  FMUL R2, R2, UR22 ;  /* 0x0000001602027c20 */ /* 0x020fe20008400000 */
[----:B------:R-:W-:Y:S01]  /*d800*/  F2FP.SATFINITE.E5M2.F32.PACK_AB_MERGE_C R7, RZ, R7, RZ ;  /* 0x00000007ff07723e */ /* 0x000fe200048060ff */
[----:B------:R-:W-:Y:S01]  /*d810*/  @!P3 STG.E.U8 desc[UR20][R26.64+0xb0], R17 ;  /* 0x0000b0111a00b986 */ /* 0x000fe2000c101114 */
[----:B------:R-:W-:Y:S01]  /*d820*/  FMUL R3, R3, UR22 ;  /* 0x0000001603037c20 */ /* 0x000fe20008400000 */
[----:B------:R-:W-:Y:S01]  /*d830*/  FMUL R4, R4, UR22 ;  /* 0x0000001604047c20 */ /* 0x000fe20008400000 */
[C---:B------:R-:W-:Y:S01]  /*d840*/  ISETP.LT.OR P3, PT, R35.reuse, 0xb9, !P0 ;  /* 0x000000b92300780c */ /* 0x040fe20004761670 */
[----:B------:R1:W-:Y:S01]  /*d850*/  @!P4 STG.E.U8 desc[UR20][R26.64+0xb1], R9 ;  /* 0x0000b1091a00c986 */ /* 0x0003e2000c101114 */
[----:B------:R-:W-:Y:S01]  /*d860*/  ISETP.LT.OR P4, PT, R35, 0xba, !P0 ;  /* 0x000000ba2300780c */ /* 0x000fe20004781670 */
[----:B------:R-:W-:Y:S01]  /*d870*/  FMUL R6, R6, UR22 ;  /* 0x0000001606067c20 */ /* 0x000fe20008400000 */
[----:B------:R-:W-:Y:S01]  /*d880*/  FMUL R5, R5, UR22 ;  /* 0x0000001605057c20 */ /* 0x000fe20008400000 */
[----:B------:R3:W-:Y:S01]  /*d890*/  @!P5 STG.E.U8 desc[UR20][R24.64+0xb8], R13 ;  /* 0x0000b80d1800d986 */ /* 0x0007e2000c101114 */
[----:B------:R-:W-:Y:S01]  /*d8a0*/  ISETP.LT.OR P5, PT, R35, 0xc1, !P1 ;  /* 0x000000c12300780c */ /* 0x000fe20004fa1670 */
[----:B------:R-:W-:Y:S01]  /*d8b0*/  FMUL R0, R0, UR22 ;  /* 0x0000001600007c20 */ /* 0x000fe20008400000 */
[----:B0-----:R-:W-:Y:S01]  /*d8c0*/  F2FP.SATFINITE.E5M2.F32.PACK_AB_MERGE_C R11, RZ, R6, RZ ;  /* 0x00000006ff0b723e */ /* 0x001fe200048060ff */
[----:B------:R-:W2:Y:S01]  /*d8d0*/  LDL.LU R225, [R1+0x1c] ;  /* 0x00001c0001e17983 */ /* 0x000ea20000300800 */
[----:B------:R-:W-:-:S03]  /*d8e0*/  F2FP.SATFINITE.E5M2.F32.PACK_AB_MERGE_C R5, RZ, R5, RZ ;  /* 0x00000005ff05723e */ /* 0x000fc600048060ff */
[----:B------:R0:W-:Y:S01]  /*d8f0*/  @!P6 STG.E.U8 desc[UR20][R24.64+0xb9], R7 ;  /* 0x0000b9071800e986 */ /* 0x0001e2000c101114 */
[----:B-1----:R-:W-:Y:S01]  /*d900*/  F2FP.SATFINITE.E5M2.F32.PACK_AB_MERGE_C R9, RZ, R4, RZ ;  /* 0x00000004ff09723e */ /* 0x002fe200048060ff */
[----:B------:R-:W-:Y:S01]  /*d910*/  FMUL R4, R227, UR22 ;  /* 0x00000016e3047c20 */ /* 0x000fe20008400000 */
[C---:B------:R-:W-:Y:S01]  /*d920*/  ISETP.LT.OR P6, PT, R35.reuse, 0xc2, !P1 ;  /* 0x000000c22300780c */ /* 0x040fe20004fc1670 */
[----:B------:R-:W-:Y:S01]  /*d930*/  @!P3 STG.E.U8 desc[UR20][R26.64+0xb8], R11 ;  /* 0x0000b80b1a00b986 */ /* 0x000fe2000c101114 */
[----:B---3--:R-:W-:Y:S01]  /*d940*/  F2FP.SATFINITE.E5M2.F32.PACK_AB_MERGE_C R13, RZ, R2, RZ ;  /* 0x00000002ff0d723e */ /* 0x008fe200048060ff */
[----:B----4-:R-:W-:Y:S01]  /*d950*/  FMUL R2, R224, UR22 ;  /* 0x00000016e0027c20 */ /* 0x010fe20008400000 */
[----:B------:R-:W-:Y:S01]  /*d960*/  ISETP.LT.OR P3, PT, R35, 0xc1, !P0 ;  /* 0x000000c12300780c */ /* 0x000fe20004761670 */
[----:B------:R-:W3:Y:S01]  /*d970*/  LDL.LU R224, [R1+0x20] ;  /* 0x0000200001e07983 */ /* 0x000ee20000300800 */
[----:B0-----:R-:W-:Y:S01]  /*d980*/  F2FP.SATFINITE.E5M2.F32.PACK_AB_MERGE_C R7, RZ, R3, RZ ;  /* 0x00000003ff07723e */ /* 0x001fe200048060ff */
[----:B------:R-:W-:-:S02]  /*d990*/  FMUL R3, R226, UR22 ;  /* 0x00000016e2037c20 */ /* 0x000fc40008400000 */
[----:B------:R0:W-:Y:S01]  /*d9a0*/  @!P4 STG.E.U8 desc[UR20][R26.64+0xb9], R5 ;  /* 0x0000b9051a00c986 */ /* 0x0001e2000c101114 */
[----:B------:R-:W-:-:S03]  /*d9b0*/  ISETP.LT.OR P4, PT, R35, 0xc2, !P0 ;  /* 0x000000c22300780c */ /* 0x000fc60004781670 */
[----:B------:R-:W4:Y:S04]  /*d9c0*/  LDL.LU R226, [R1+0x24] ;  /* 0x0000240001e27983 */ /* 0x000f280000300800 */
[----:B------:R-:W4:Y:S04]  /*d9d0*/  LDL.LU R227, [R1+0x28] ;  /* 0x0000280001e37983 */ /* 0x000f280000300800 */
[----:B------:R-:W-:Y:S01]  /*d9e0*/  @!P5 STG.E.U8 desc[UR20][R24.64+0xc0], R9 ;  /* 0x0000c0091800d986 */ /* 0x000fe2000c101114 */
[C---:B------:R-:W-:Y:S02]  /*d9f0*/  ISETP.LT.OR P5, PT, R35.reuse, 0xc9, !P1 ;  /* 0x000000c92300780c */ /* 0x040fe40004fa1670 */
[----:B0-----:R-:W-:Y:S01]  /*da00*/  F2FP.SATFINITE.E5M2.F32.PACK_AB_MERGE_C R5, RZ, R0, RZ ;  /* 0x00000000ff05723e */ /* 0x001fe200048060ff */
[----:B------:R0:W-:Y:S01]  /*da10*/  @!P6 STG.E.U8 desc[UR20][R24.64+0xc1], R7 ;  /* 0x0000c1071800e986 */ /* 0x0001e2000c101114 */
[----:B------:R-:W-:-:S03]  /*da20*/  ISETP.LT.OR P6, PT, R35, 0xca, !P1 ;  /* 0x000000ca2300780c */ /* 0x000fc60004fc1670 */
[----:B------:R-:W-:Y:S01]  /*da30*/  @!P3 STG.E.U8 desc[UR20][R26.64+0xc0], R13 ;  /* 0x0000c00d1a00b986 */ /* 0x000fe2000c101114 */
[----:B------:R-:W-:-:S03]  /*da40*/  ISETP.LT.OR P3, PT, R35, 0xc9, !P0 ;  /* 0x000000c92300780c */ /* 0x000fc60004761670 */
[----:B------:R1:W-:Y:S01]  /*da50*/  @!P4 STG.E.U8 desc[UR20][R26.64+0xc1], R5 ;  /* 0x0000c1051a00c986 */ /* 0x0003e2000c101114 */
[----:B0-----:R-:W-:Y:S02]  /*da60*/  F2FP.SATFINITE.E5M2.F32.PACK_AB_MERGE_C R7, RZ, R2, RZ ;  /* 0x00000002ff07723e */ /* 0x001fe400048060ff */
[----:B------:R-:W-:-:S03]  /*da70*/  ISETP.LT.OR P4, PT, R35, 0xca, !P0 ;  /* 0x000000ca2300780c */ /* 0x000fc60004781670 */
[----:B------:R0:W-:Y:S01]  /*da80*/  @!P5 STG.E.U8 desc[UR20][R24.64+0xc8], R7 ;  /* 0x0000c8071800d986 */ /* 0x0001e2000c101114 */
[----:B------:R-:W-:Y:S02]  /*da90*/  ISETP.LT.OR P5, PT, R35, 0xd1, !P1 ;  /* 0x000000d12300780c */ /* 0x000fe40004fa1670 */
[----:B------:R-:W-:Y:S02]  /*daa0*/  F2FP.SATFINITE.E5M2.F32.PACK_AB_MERGE_C R9, RZ, R3, RZ ;  /* 0x00000003ff09723e */ /* 0x000fe400048060ff */
[----:B------:R-:W-:-:S03]  /*dab0*/  F2FP.SATFINITE.E5M2.F32.PACK_AB_MERGE_C R11, RZ, R4, RZ ;  /* 0x00000004ff0b723e */ /* 0x000fc600048060ff */
[----:B------:R0:W-:Y:S04]  /*dac0*/  @!P6 STG.E.U8 desc[UR20][R24.64+0xc9], R9 ;  /* 0x0000c9091800e986 */ /* 0x0001e8000c101114 */
[----:B------:R-:W-:Y:S01]  /*dad0*/  @!P3 STG.E.U8 desc[UR20][R26.64+0xc8], R11 ;  /* 0x0000c80b1a00b986 */ /* 0x000fe2000c101114 */
[----:B--2---:R-:W-:Y:S01]  /*dae0*/  FMUL R2, R220, UR22 ;  /* 0x00000016dc027c20 */ /* 0x004fe20008400000 */
[----:B------:R-:W-:Y:S02]  /*daf0*/  FMUL R0, R221, UR22 ;  /* 0x00000016dd007c20 */ /* 0x000fe40008400000 */
[----:B------:R-:W2:Y:S03]  /*db00*/  LDL.LU R221, [R1+0x2c] ;  /* 0x00002c0001dd7983 */ /* 0x000ea60000300800 */
[----:B-1----:R-:W-:Y:S01]  /*db10*/  F2FP.SATFINITE.E5M2.F32.PACK_AB_MERGE_C R5, RZ, R0, RZ ;  /* 0x00000000ff05723e */ /* 0x002fe200048060ff */
[----:B------:R-:W2:Y:S01]  /*db20*/  LDL.LU R220, [R1+0x30] ;  /* 0x0000300001dc7983 */ /* 0x000ea20000300800 */
[----:B------:R-:W-:Y:S01]  /*db30*/  FMUL R0, R223, UR22 ;  /* 0x00000016df007c20 */ /* 0x000fe20008400000 */
[----:B------:R-:W-:Y:S01]  /*db40*/  FMUL R3, R222, UR22 ;  /* 0x00000016de037c20 */ /* 0x000fe20008400000 */
[----:B0-----:R-:W-:Y:S01]  /*db50*/  F2FP.SATFINITE.E5M2.F32.PACK_AB_MERGE_C R7, RZ, R2, RZ ;  /* 0x00000002ff07723e */ /* 0x001fe200048060ff */
[----:B------:R-:W2:Y:S02]  /*db60*/  LDL.LU R222, [R1+0x34] ;  /* 0x0000340001de7983 */ /* 0x000ea40000300800 */
[----:B------:R-:W-:-:S02]  /*db70*/  F2FP.SATFINITE.E5M2.F32.PACK_AB_MERGE_C R13, RZ, R0, RZ ;  /* 0x00000000ff0d723e */ /* 0x000fc400048060ff */
[----:B------:R-:W2:Y:S01]  /*db80*/  LDL.LU R223, [R1+0x38] ;  /* 0x0000380001df7983 */ /* 0x000ea20000300800 */
[----:B------:R-:W-:Y:S01]  /*db90*/  F2FP.SATFINITE.E5M2.F32.PACK_AB_MERGE_C R9, RZ, R3, RZ ;  /* 0x00000003ff09723e */ /* 0x000fe200048060ff */
[----:B------:R-:W-:Y:S02]  /*dba0*/  FMUL R2, R225, UR22 ;  /* 0x00000016e1027c20 */ /* 0x000fe40008400000 */
[----:B------:R-:W2:Y:S04]  /*dbb0*/  LDL.LU R225, [R1+0x3c] ;  /* 0x00003c0001e17983 */ /* 0x000ea80000300800 */
[----:B------:R-:W-:Y:S01]  /*dbc0*/  @!P4 STG.E.U8 desc[UR20][R26.64+0xc9], R5 ;  /* 0x0000c9051a00c986 */ /* 0x000fe2000c101114 */
[----:B---3--:R-:W-:-:S03]  /*dbd0*/  FMUL R0, R224, UR22 ;  /* 0x00000016e0007c20 */ /* 0x008fc60008400000 */
[----:B------:R0:W-:Y:S04]  /*dbe0*/  @!P5 STG.E.U8 desc[UR20][R24.64+0xd0], R7 ;  /* 0x0000d0071800d986 */ /* 0x0001e8000c101114 */
[----:B------:R-:W3:Y:S01]  /*dbf0*/  LDL.LU R224, [R1+0x40] ;  /* 0x0000400001e07983 */ /* 0x000ee20000300800 */
[----:B----4-:R-:W-:-:S03]  /*dc00*/  FMUL R3, R226, UR22 ;  /* 0x00000016e2037c20 */ /* 0x010fc60008400000 */
[----:B------:R-:W4:Y:S01]  /*dc10*/  LDL.LU R226, [R1+0x44] ;  /* 0x0000440001e27983 */ /* 0x000f220000300800 */
[----:B0-----:R-:W-:Y:S01]  /*dc20*/  F2FP.SATFINITE.E5M2.F32.PACK_AB_MERGE_C R7, RZ, R0, RZ ;  /* 0x00000000ff07723e */ /* 0x001fe200048060ff */
[----:B------:R-:W-:Y:S02]  /*dc30*/  FMUL R0, R227, UR22 ;  /* 0x00000016e3007c20 */ /* 0x000fe40008400000 */
[----:B------:R-:W4:Y:S01]  /*dc40*/  LDL.LU R227, [R1+0x48] ;  /* 0x0000480001e37983 */ /* 0x000f220000300800 */
[C---:B------:R-:W-:Y:S02]  /*dc50*/  ISETP.LT.OR P6, PT, R35.reuse, 0xd2, !P1 ;  /* 0x000000d22300780c */ /* 0x040fe40004fc1670 */
[C---:B------:R-:W-:Y:S01]  /*dc60*/  ISETP.LT.OR P4, PT, R35.reuse, 0xd2, !P0 ;  /* 0x000000d22300780c */ /* 0x040fe20004781670 */
[----:B------:R-:W4:Y:S01]  /*dc70*/  LDL.LU R219, [R1+0x4c] ;  /* 0x00004c0001db7983 */ /* 0x000f220000300800 */
[----:B------:R-:W-:Y:S02]  /*dc80*/  F2FP.SATFINITE.E5M2.F32.PACK_AB_MERGE_C R5, RZ, R2, RZ ;  /* 0x00000002ff05723e */ /* 0x000fe400048060ff */
[----:B------:R-:W-:-:S02]  /*dc90*/  ISETP.LT.OR P3, PT, R35, 0xd1, !P0 ;  /* 0x000000d12300780c */ /* 0x000fc40004761670 */
[----:B------:R-:W-:Y:S02]  /*dca0*/  ISETP.LT.OR P5, PT, R35, 0xd9, !P1 ;  /* 0x000000d92300780c */ /* 0x000fe40004fa1670 */
[----:B------:R-:W-:-:S03]  /*dcb0*/  F2FP.SATFINITE.E5M2.F32.PACK_AB_MERGE_C R11, RZ, R0, RZ ;  /* 0x00000000ff0b723e */ /* 0x000fc600048060ff */
[----:B------:R0:W-:Y:S01]  /*dcc0*/  @!P6 STG.E.U8 desc[UR20][R24.64+0xd1], R9 ;  /* 0x0000d1091800e986 */ /* 0x0001e2000c101114 */
[----:B------:R-:W-:-:S03]  /*dcd0*/  ISETP.LT.OR P6, PT, R35, 0xda, !P1 ;  /* 0x000000da2300780c */ /* 0x000fc60004fc1670 */
[----:B------:R1:W-:Y:S01]  /*dce0*/  @!P4 STG.E.U8 desc[UR20][R26.64+0xd1], R5 ;  /* 0x0000d1051a00c986 */ /* 0x0003e2000c101114 */
[----:B------:R-:W-:-:S03]  /*dcf0*/  ISETP.LT.OR P4, PT, R35, 0xda, !P0 ;  /* 0x000000da2300780c */ /* 0x000fc60004781670 */
[----:B------:R-:W-:Y:S01]  /*dd00*/  @!P3 STG.E.U8 desc[UR20][R26.64+0xd0], R13 ;  /* 0x0000d00d1a00b986 */ /* 0x000fe2000c101114 */
[----:B0-----:R-:W-:-:S03]  /*dd10*/  F2FP.SATFINITE.E5M2.F32.PACK_AB_MERGE_C R9, RZ, R3, RZ ;  /* 0x00000003ff09723e */ /* 0x001fc600048060ff */
[----:B------:R0:W-:Y:S04]  /*dd20*/  @!P5 STG.E.U8 desc[UR20][R24.64+0xd8], R7 ;  /* 0x0000d8071800d986 */ /* 0x0001e8000c101114 */
[----:B------:R0:W-:Y:S01]  /*dd30*/  @!P6 STG.E.U8 desc[UR20][R24.64+0xd9], R9 ;  /* 0x0000d9091800e986 */ /* 0x0001e2000c101114 */
[----:B--2---:R-:W-:-:S03]  /*dd40*/  FMUL R0, R221, UR22 ;  /* 0x00000016dd007c20 */ /* 0x004fc60008400000 */
[----:B------:R-:W2:Y:S01]  /*dd50*/  LDL.LU R221, [R1+0x50] ;  /* 0x0000500001dd7983 */ /* 0x000ea20000300800 */
[----:B------:R-:W-:-:S03]  /*dd60*/  FMUL R2, R220, UR22 ;  /* 0x00000016dc027c20 */ /* 0x000fc60008400000 */
[----:B------:R-:W2:Y:S01]  /*dd70*/  LDL.LU R220, [R1+0x54] ;  /* 0x0000540001dc7983 */ /* 0x000ea20000300800 */
[----:B-1----:R-:W-:Y:S01]  /*dd80*/  F2FP.SATFINITE.E5M2.F32.PACK_AB_MERGE_C R5, RZ, R0, RZ ;  /* 0x00000000ff05723e */ /* 0x002fe200048060ff */
[----:B------:R-:W-:Y:S02]  /*dd90*/  FMUL R3, R222, UR22 ;  /* 0x00000016de037c20 */ /* 0x000fe40008400000 */
[----:B------:R-:W2:Y:S01]  /*dda0*/  LDL.LU R222, [R1+0x58] ;  /* 0x0000580001de7983 */ /* 0x000ea20000300800 */
[----:B0-----:R-:W-:Y:S01]  /*ddb0*/  F2FP.SATFINITE.E5M2.F32.PACK_AB_MERGE_C R7, RZ, R2, RZ ;  /* 0x00000002ff07723e */ /* 0x001fe200048060ff */
[----:B------:R-:W-:Y:S01]  /*ddc0*/  FMUL R4, R223, UR22 ;  /* 0x00000016df047c20 */ /* 0x000fe20008400000 */
[----:B------:R-:W-:Y:S01]  /*ddd0*/  F2FP.SATFINITE.E5M2.F32.PACK_AB_MERGE_C R9, RZ, R3, RZ ;  /* 0x00000003ff09723e */ /* 0x000fe200048060ff */
[----:B------:R-:W2:Y:S01]  /*dde0*/  LDL.LU R223, [R1+0x5c] ;  /* 0x00005c0001df7983 */ /* 0x000ea20000300800 */
[----:B------:R-:W-:-:S03]  /*ddf0*/  FMUL R0, R225, UR22 ;  /* 0x00000016e1007c20 */ /* 0x000fc60008400000 */
[----:B------:R0:W-:Y:S04]  /*de00*/  @!P4 STG.E.U8 desc[UR20][R26.64+0xd9], R5 ;  /* 0x0000d9051a00c986 */ /* 0x0001e8000c101114 */
[----:B------:R-:W2:Y:S01]  /*de10*/  LDL.LU R225, [R1+0x60] ;  /* 0x0000600001e17983 */ /* 0x000ea20000300800 */
[----:B0-----:R-:W-:Y:S01]  /*de20*/  F2FP.SATFINITE.E5M2.F32.PACK_AB_MERGE_C R5, RZ, R0, RZ ;  /* 0x00000000ff05723e */ /* 0x001fe200048060ff */
[----:B---3--:R-:W-:Y:S02]  /*de30*/  FMUL R2, R224, UR22 ;  /* 0x00000016e0027c20 */ /* 0x008fe40008400000 */
[----:B------:R-:W3:Y:S01]  /*de40*/  LDL.LU R224, [R1+0x64] ;  /* 0x0000640001e07983 */ /* 0x000ee20000300800 */
[----:B----4-:R-:W-:-:S03]  /*de50*/  FMUL R3, R226, UR22 ;  /* 0x00000016e2037c20 */ /* 0x010fc60008400000 */
[----:B------:R-:W4:Y:S01]  /*de60*/  LDL.LU R226, [R1+0x68] ;  /* 0x0000680001e27983 */ /* 0x000f220000300800 */
[----:B------:R-:W-:-:S03]  /*de70*/  FMUL R0, R227, UR22 ;  /* 0x00000016e3007c20 */ /* 0x000fc60008400000 */
[----:B------:R-:W4:Y:S01]  /*de80*/  LDL.LU R227, [R1+0x6c] ;  /* 0x00006c0001e37983 */ /* 0x000f220000300800 */
[C---:B------:R-:W-:Y:S02]  /*de90*/  ISETP.LT.OR P3, PT, R35.reuse, 0xd9, !P0 ;  /* 0x000000d92300780c */ /* 0x040fe40004761670 */
[C---:B------:R-:W-:Y:S02]  /*dea0*/  ISETP.LT.OR P5, PT, R35.reuse, 0xe1, !P1 ;  /* 0x000000e12300780c */ /* 0x040fe40004fa1670 */
[C---:B------:R-:W-:Y:S02]  /*deb0*/  ISETP.LT.OR P6, PT, R35.reuse, 0xe2, !P1 ;  /* 0x000000e22300780c */ /* 0x040fe40004fc1670 */
[----:B------:R-:W-:-:S07]  /*dec0*/  ISETP.LT.OR P4, PT, R35, 0xe2, !P0 ;  /* 0x000000e22300780c */ /* 0x000fce0004781670 */
[----:B------:R-:W-:Y:S01]  /*ded0*/  @!P3 STG.E.U8 desc[UR20][R26.64+0xd8], R11 ;  /* 0x0000d80b1a00b986 */ /* 0x000fe2000c101114 */
[----:B------:R-:W-:-:S03]  /*dee0*/  ISETP.LT.OR P3, PT, R35, 0xe1, !P0 ;  /* 0x000000e12300780c */ /* 0x000fc60004761670 */
[----:B------:R0:W-:Y:S01]  /*def0*/  @!P5 STG.E.U8 desc[UR20][R24.64+0xe0], R7 ;  /* 0x0000e0071800d986 */ /* 0x0001e2000c101114 */
[----:B------:R-:W-:-:S03]  /*df00*/  ISETP.LT.OR P5, PT, R35, 0xe9, !P1 ;  /* 0x000000e92300780c */ /* 0x000fc60004fa1670 */
[----:B------:R1:W-:Y:S01]  /*df10*/  @!P6 STG.E.U8 desc[UR20][R24.64+0xe1], R9 ;  /* 0x0000e1091800e986 */ /* 0x0003e2000c101114 */
[----:B------:R-:W-:Y:S02]  /*df20*/  ISETP.LT.OR P6, PT, R35, 0xea, !P1 ;  /* 0x000000ea2300780c */ /* 0x000fe40004fc1670 */
[----:B------:R-:W-:Y:S01]  /*df30*/  F2FP.SATFINITE.E5M2.F32.PACK_AB_MERGE_C R13, RZ, R4, RZ ;  /* 0x00000004ff0d723e */ /* 0x000fe200048060ff */
[----:B------:R1:W-:Y:S01]  /*df40*/  @!P4 STG.E.U8 desc[UR20][R26.64+0xe1], R5 ;  /* 0x0000e1051a00c986 */ /* 0x0003e2000c101114 */
[----:B0-----:R-:W-:-:S03]  /*df50*/  F2FP.SATFINITE.E5M2.F32.PACK_AB_MERGE_C R7, RZ, R2, RZ ;  /* 0x00000002ff07723e */ /* 0x001fc600048060ff */
[----:B------:R-:W-:Y:S01]  /*df60*/  @!P3 STG.E.U8 desc[UR20][R26.64+0xe0], R13 ;  /* 0x0000e00d1a00b986 */ /* 0x000fe2000c101114 */
[----:B-1----:R-:W-:-:S03]  /*df70*/  F2FP.SATFINITE.E5M2.F32.PACK_AB_MERGE_C R9, RZ, R3, RZ ;  /* 0x00000003ff09723e */ /* 0x002fc600048060ff */
[----:B------:R0:W-:Y:S01]  /*df80*/  @!P5 STG.E.U8 desc[UR20][R24.64+0xe8], R7 ;  /* 0x0000e8071800d986 */ /* 0x0001e2000c101114 */
[C---:B------:R-:W-:Y:S02]  /*df90*/  ISETP.LT.OR P3, PT, R35.reuse, 0xe9, !P0 ;  /* 0x000000e92300780c */ /* 0x040fe40004761670 */
[C---:B------:R-:W-:Y:S01]  /*dfa0*/  ISETP.LT.OR P4, PT, R35.reuse, 0xea, !P0 ;  /* 0x000000ea2300780c */ /* 0x040fe20004781670 */
[----:B------:R1:W-:Y:S01]  /*dfb0*/  @!P6 STG.E.U8 desc[UR20][R24.64+0xe9], R9 ;  /* 0x0000e9091800e986 */ /* 0x0003e2000c101114 */
[----:B------:R-:W-:Y:S01]  /*dfc0*/  ISETP.LT.OR P5, PT, R35, 0xf1, !P1 ;  /* 0x000000f12300780c */ /* 0x000fe20004fa1670 */
[----:B------:R-:W-:Y:S01]  /*dfd0*/  FMUL R2, R219, UR22 ;  /* 0x00000016db027c20 */ /* 0x000fe20008400000 */
[----:B------:R-:W-:Y:S02]  /*dfe0*/  ISETP.LT.OR P6, PT, R35, 0xf2, !P1 ;  /* 0x000000f22300780c */ /* 0x000fe40004fc1670 */
[----:B------:R-:W-:Y:S02]  /*dff0*/  F2FP.SATFINITE.E5M2.F32.PACK_AB_MERGE_C R11, RZ, R0, RZ ;  /* 0x00000000ff0b723e */ /* 0x000fe400048060ff */
[----:B------:R-:W-:-:S03]  /*e000*/  F2FP.SATFINITE.E5M2.F32.PACK_AB_MERGE_C R5, RZ, R2, RZ ;  /* 0x00000002ff05723e */ /* 0x000fc600048060ff */
[----:B------:R-:W-:Y:S01]  /*e010*/  @!P3 STG.E.U8 desc[UR20][R26.64+0xe8], R11 ;  /* 0x0000e80b1a00b986 */ /* 0x000fe2000c101114 */
[----:B------:R-:W-:-:S03]  /*e020*/  ISETP.LT.OR P3, PT, R35, 0xf1, !P0 ;  /* 0x000000f12300780c */ /* 0x000fc60004761670 */
[----:B------:R-:W-:Y:S01]  /*e030*/  @!P4 STG.E.U8 desc[UR20][R26.64+0xe9], R5 ;  /* 0x0000e9051a00c986 */ /* 0x000fe2000c101114 */
[C---:B------:R-:W-:Y:S02]  /*e040*/  ISETP.LT.OR P4, PT, R35.reuse, 0xf9, !P1 ;  /* 0x000000f92300780c */ /* 0x040fe40004f81670 */
[----:B------:R-:W-:Y:S01]  /*e050*/  ISETP.LT.OR P1, PT, R35, 0xfa, !P1 ;  /* 0x000000fa2300780c */ /* 0x000fe20004f21670 */
[----:B--2---:R-:W-:Y:S01]  /*e060*/  FMUL R0, R221, UR22 ;  /* 0x00000016dd007c20 */ /* 0x004fe20008400000 */
[----:B------:R-:W-:-:S04]  /*e070*/  FMUL R3, R220, UR22 ;  /* 0x00000016dc037c20 */ /* 0x000fc80008400000 */
[----:B0-----:R-:W-:Y:S02]  /*e080*/  F2FP.SATFINITE.E5M2.F32.PACK_AB_MERGE_C R7, RZ, R0, RZ ;  /* 0x00000000ff07723e */ /* 0x001fe400048060ff */
[----:B-1----:R-:W-:Y:S01]  /*e090*/  F2FP.SATFINITE.E5M2.F32.PACK_AB_MERGE_C R9, RZ, R3, RZ ;  /* 0x00000003ff09723e */ /* 0x002fe200048060ff */
[----:B------:R-:W-:Y:S02]  /*e0a0*/  FMUL R0, R222, UR22 ;  /* 0x00000016de007c20 */ /* 0x000fe40008400000 */
[----:B------:R0:W-:Y:S01]  /*e0b0*/  @!P5 STG.E.U8 desc[UR20][R24.64+0xf0], R7 ;  /* 0x0000f0071800d986 */ /* 0x0001e2000c101114 */
[----:B------:R-:W-:-:S03]  /*e0c0*/  ISETP.LT.OR P5, PT, R35, 0xf2, !P0 ;  /* 0x000000f22300780c */ /* 0x000fc600047a1670 */
[----:B------:R1:W-:Y:S01]  /*e0d0*/  @!P6 STG.E.U8 desc[UR20][R24.64+0xf1], R9 ;  /* 0x0000f1091800e986 */ /* 0x0003e2000c101114 */
[----:B------:R-:W-:Y:S02]  /*e0e0*/  ISETP.LT.OR P6, PT, R35, 0xf9, !P0 ;  /* 0x000000f92300780c */ /* 0x000fe400047c1670 */
[----:B------:R-:W-:Y:S01]  /*e0f0*/  F2FP.SATFINITE.E5M2.F32.PACK_AB_MERGE_C R13, RZ, R0, RZ ;  /* 0x00000000ff0d723e */ /* 0x000fe200048060ff */
[----:B------:R-:W-:Y:S01]  /*e100*/  FMUL R0, R223, UR22 ;  /* 0x00000016df007c20 */ /* 0x000fe20008400000 */
[----:B------:R-:W-:Y:S01]  /*e110*/  ISETP.LT.OR P0, PT, R35, 0xfa, !P0 ;  /* 0x000000fa2300780c */ /* 0x000fe20004701670 */
[----:B------:R-:W-:-:S03]  /*e120*/  FMUL R2, R225, UR22 ;  /* 0x00000016e1027c20 */ /* 0x000fc60008400000 */
[----:B0-----:R-:W-:Y:S02]  /*e130*/  F2FP.SATFINITE.E5M2.F32.PACK_AB_MERGE_C R7, RZ, R0, RZ ;  /* 0x00000000ff07723e */ /* 0x001fe400048060ff */
[----:B-1----:R-:W-:Y:S01]  /*e140*/  F2FP.SATFINITE.E5M2.F32.PACK_AB_MERGE_C R9, RZ, R2, RZ ;  /* 0x00000002ff09723e */ /* 0x002fe200048060ff */
[----:B---3--:R-:W-:Y:S01]  /*e150*/  FMUL R3, R224, UR22 ;  /* 0x00000016e0037c20 */ /* 0x008fe20008400000 */
[----:B----4-:R-:W-:Y:S01]  /*e160*/  FMUL R4, R226, UR22 ;  /* 0x00000016e2047c20 */ /* 0x010fe20008400000 */
[----:B------:R-:W-:-:S03]  /*e170*/  FMUL R5, R227, UR22 ;  /* 0x00000016e3057c20 */ /* 0x000fc60008400000 */
[----:B------:R-:W-:Y:S02]  /*e180*/  F2FP.SATFINITE.E5M2.F32.PACK_AB_MERGE_C R3, RZ, R3, RZ ;  /* 0x00000003ff03723e */ /* 0x000fe400048060ff */
[----:B------:R-:W-:Y:S02]  /*e190*/  F2FP.SATFINITE.E5M2.F32.PACK_AB_MERGE_C R11, RZ, R4, RZ ;  /* 0x00000004ff0b723e */ /* 0x000fe400048060ff */
[----:B------:R-:W-:Y:S01]  /*e1a0*/  F2FP.SATFINITE.E5M2.F32.PACK_AB_MERGE_C R5, RZ, R5, RZ ;  /* 0x00000005ff05723e */ /* 0x000fe200048060ff */
[----:B------:R0:W-:Y:S04]  /*e1b0*/  @!P3 STG.E.U8 desc[UR20][R26.64+0xf0], R13 ;  /* 0x0000f00d1a00b986 */ /* 0x0001e8000c101114 */
[----:B------:R0:W-:Y:S04]  /*e1c0*/  @!P5 STG.E.U8 desc[UR20][R26.64+0xf1], R7 ;  /* 0x0000f1071a00d986 */ /* 0x0001e8000c101114 */
[----:B------:R0:W-:Y:S04]  /*e1d0*/  @!P4 STG.E.U8 desc[UR20][R24.64+0xf8], R9 ;  /* 0x0000f8091800c986 */ /* 0x0001e8000c101114 */
[----:B------:R0:W-:Y:S04]  /*e1e0*/  @!P1 STG.E.U8 desc[UR20][R24.64+0xf9], R3 ;  /* 0x0000f90318009986 */ /* 0x0001e8000c101114 */
[----:B------:R0:W-:Y:S04]  /*e1f0*/  @!P6 STG.E.U8 desc[UR20][R26.64+0xf8], R11 ;  /* 0x0000f80b1a00e986 */ /* 0x0001e8000c101114 */
[----:B------:R0:W-:Y:S02]  /*e200*/  @!P0 STG.E.U8 desc[UR20][R26.64+0xf9], R5 ;  /* 0x0000f9051a008986 */ /* 0x0001e4000c101114 */
.L_x_289:
[----:B------:R-:W-:Y:S05]  /*e210*/  BSYNC B0 ;  /* 0x0000000000007941 */ /* 0x000fea0003800000 */
.L_x_31:
[----:B0----5:R-:W2:Y:S04]  /*e220*/  LDL.LU R3, [R1+0x70] ;  /* 0x0000700001037983 */ /* 0x021ea80000300800 */
[----:B------:R-:W2:Y:S01]  /*e230*/  LDL.LU R2, [R1+0x74] ;  /* 0x0000740001027983 */ /* 0x000ea20000300800 */
[----:B------:R-:W-:Y:S01]  /*e240*/  ULDC UR6, c[0x0][0xc] ;  /* 0x0000030000067ab9 */ /* 0x000fe20000000800 */
[----:B------:R-:W-:Y:S01]  /*e250*/  ULDC UR7, c[0x0][0x10] ;  /* 0x0000040000077ab9 */ /* 0x000fe20000000800 */
[----:B------:R-:W2:Y:S01]  /*e260*/  LDC R5, c[0x0][0x14] ;  /* 0x00000500ff057b82 */ /* 0x000ea20000000800 */
[----:B------:R-:W-:Y:S01]  /*e270*/  UIMAD.WIDE.U32 UR6, UR6, UR7, URZ ;  /* 0x00000007060672a5 */ /* 0x000fe2000f8e003f */
[----:B------:R-:W-:Y:S01]  /*e280*/  PRMT R0, RZ, 0x7610, R0 ;  /* 0x00007610ff007816 */ /* 0x000fe20000000000 */
[----:B------:R-:W-:-:S04]  /*e290*/  UMOV UR24, 0xffffffff ;  /* 0xffffffff00187882 */ /* 0x000fc80000000000 */
[----:B--2---:R-:W-:-:S04]  /*e2a0*/  IMAD.WIDE.U32 R2, R5, UR6, R2 ;  /* 0x0000000605027c25 */ /* 0x004fc8000f8e0002 */
[----:B------:R-:W-:Y:S01]  /*e2b0*/  IMAD R5, R5, UR7, RZ ;  /* 0x0000000705057c24 */ /* 0x000fe2000f8e02ff */
[----:B------:R-:W-:Y:S01]  /*e2c0*/  ULDC.64 UR6, c[0x0][0x650] ;  /* 0x0001940000067ab9 */ /* 0x000fe20000000a00 */
[----:B------:R-:W-:Y:S01]  /*e2d0*/  IMAD.MOV.U32 R19, RZ, RZ, R2 ;  /* 0x000000ffff137224 */ /* 0x000fe200078e0002 */
[----:B------:R-:W-:Y:S01]  /*e2e0*/  ISETP.GE.U32.AND P0, PT, R2, UR6, PT ;  /* 0x0000000602007c0c */ /* 0x000fe2000bf06070 */
[----:B------:R-:W-:Y:S02]  /*e2f0*/  IMAD.IADD R22, R3, 0x1, R5 ;  /* 0x0000000103167824 */ /* 0x000fe400078e0205 */
[----:B------:R-:W-:-:S03]  /*e300*/  IMAD.MOV.U32 R2, RZ, RZ, -0x1 ;  /* 0xffffffffff027424 */ /* 0x000fc600078e00ff */
[----:B------:R0:W-:Y:S01]  /*e310*/  STL [R1+0x70], R22 ;  /* 0x0000701601007387 */ /* 0x0001e20000100800 */
[----:B------:R-:W-:-:S03]  /*e320*/  ISETP.GE.U32.AND.EX P0, PT, R22, UR7, PT, P0 ;  /* 0x0000000716007c0c */ /* 0x000fc6000bf06100 */
[----:B------:R0:W-:Y:S04]  /*e330*/  STL [R1+0x74], R19 ;  /* 0x0000741301007387 */ /* 0x0001e80000100800 */
[----:B------:R0:W-:Y:S06]  /*e340*/  STL [R1+0x78], R2 ;  /* 0x0000780201007387 */ /* 0x0001ec0000100800 */
[----:B------:R-:W-:Y:S05]  /*e350*/  @P0 BRA `(.L_x_290) ;  /* 0x00000004006c0947 */ /* 0x000fea0003800000 */
[----:B------:R-:W2:Y:S01]  /*e360*/  S2R R14, SR_CTAID.X ;  /* 0x00000000000e7919 */ /* 0x000ea20000002500 */
[----:B------:R-:W5:Y:S01]  /*e370*/  LDC.64 R8, c[0x0][0x628] ;  /* 0x00018a00ff087b82 */ /* 0x000f620000000a00 */
[----:B------:R-:W-:Y:S01]  /*e380*/  ULDC UR6, c[0x0][0x150] ;  /* 0x0000540000067ab9 */ /* 0x000fe20000000800 */
[----:B------:R-:W-:Y:S01]  /*e390*/  IMAD.MOV.U32 R6, RZ, RZ, R19 ;  /* 0x000000ffff067224 */ /* 0x000fe200078e0013 */
[----:B------:R-:W0:Y:S01]  /*e3a0*/  S2R R16, SR_CTAID.Y ;  /* 0x0000000000107919 */ /* 0x000e220000002600 */
[----:B------:R-:W-:-:S04]  /*e3b0*/  IMAD.MOV.U32 R7, RZ, RZ, R22 ;  /* 0x000000ffff077224 */ /* 0x000fc800078e0016 */
[----:B------:R-:W0:Y:S08]  /*e3c0*/  LDC R17, c[0x0][0x144] ;  /* 0x00005100ff117b82 */ /* 0x000e300000000800 */
[----:B------:R-:W0:Y:S08]  /*e3d0*/  LDC R10, c[0x0][0x630] ;  /* 0x00018c00ff0a7b82 */ /* 0x000e300000000800 */
[----:B------:R-:W0:Y:S01]  /*e3e0*/  LDC.64 R12, c[0x0][0x620] ;  /* 0x00018800ff0c7b82 */ /* 0x000e220000000a00 */
[----:B-----5:R-:W-:-:S04]  /*e3f0*/  ISETP.NE.U32.AND P0, PT, R8, RZ, PT ;  /* 0x000000ff0800720c */ /* 0x020fc80003f05070 */
[----:B------:R-:W-:Y:S02]  /*e400*/  ISETP.NE.AND.EX P0, PT, R9, RZ, PT, P0 ;  /* 0x000000ff0900720c */ /* 0x000fe40003f05300 */
[----:B--2---:R-:W-:-:S05]  /*e410*/  I2FP.F32.U32 R0, R14 ;  /* 0x0000000e00007245 */ /* 0x004fca0000201000 */
[----:B------:R-:W-:-:S04]  /*e420*/  FMUL R0, R0, UR6 ;  /* 0x0000000600007c20 */ /* 0x000fc80008400000 */
[----:B------:R2:W0:Y:S02]  /*e430*/  F2I.U32.TRUNC.NTZ R15, R0 ;  /* 0x00000000000f7305 */ /* 0x000424000020f000 */
[----:B------:R-:W-:Y:S05]  /*e440*/  @!P0 BRA `(.L_x_291) ;  /* 0x0000000000288947 */ /* 0x000fea0003800000 */
[----:B--2---:R-:W2:Y:S02]  /*e450*/  LDC R0, c[0x0][0x634] ;  /* 0x00018d00ff007b82 */ /* 0x004ea40000000800 */
[----:B--2---:R-:W-:-:S05]  /*e460*/  IADD3 R7, P0, R19, R0, RZ ;  /* 0x0000000013077210 */ /* 0x004fca0007f1e0ff */
[----:B------:R-:W-:-:S04]  /*e470*/  IMAD.X R11, RZ, RZ, R22, P0 ;  /* 0x000000ffff0b7224 */ /* 0x000fc800000e0616 */
[----:B0-----:R-:W-:-:S04]  /*e480*/  IMAD.WIDE.U32 R2, R11, R8, RZ ;  /* 0x000000080b027225 */ /* 0x001fc800078e00ff */
[----:B------:R-:W-:-:S04]  /*e490*/  IMAD.WIDE.U32 R4, P0, R7, R9, R2 ;  /* 0x0000000907047225 */ /* 0x000fc80007800002 */
[----:B------:R-:W-:-:S04]  /*e4a0*/  IMAD.WIDE.U32 R2, R7, R8, RZ ;  /* 0x0000000807027225 */ /* 0x000fc800078e00ff */
[----:B------:R-:W-:Y:S01]  /*e4b0*/  IMAD.X R7, RZ, RZ, RZ, P0 ;  /* 0x000000ffff077224 */ /* 0x000fe200000e06ff */
[----:B------:R-:W-:Y:S01]  /*e4c0*/  IADD3 RZ, P0, R3, R4, RZ ;  /* 0x0000000403ff7210 */ /* 0x000fe20007f1e0ff */
[----:B------:R-:W-:-:S04]  /*e4d0*/  IMAD.MOV.U32 R6, RZ, RZ, R5 ;  /* 0x000000ffff067224 */ /* 0x000fc800078e0005 */
[----:B------:R-:W-:-:S08]  /*e4e0*/  IMAD.WIDE.U32.X R6, R11, R9, R6, P0 ;  /* 0x000000090b067225 */ /* 0x000fd000000e0406 */
.L_x_291:
[-CC-:B0-----:R-:W-:Y:S01]  /*e4f0*/  SHF.R.U64 R24, R6, R10.reuse, R7.reuse ;  /* 0x0000000a06187219 */ /* 0x181fe20000001207 */
[----:B------:R-:W0:Y:S01]  /*e500*/  LDC.64 R20, c[0x0][0x640] ;  /* 0x00019000ff147b82 */ /* 0x000e220000000a00 */
[----:B--2---:R-:W-:Y:S01]  /*e510*/  SHF.R.U32.HI R0, RZ, R10, R7 ;  /* 0x0000000aff007219 */ /* 0x004fe20000011607 */
[----:B------:R-:W-:Y:S01]  /*e520*/  IMAD.MOV.U32 R2, RZ, RZ, R19 ;  /* 0x000000ffff027224 */ /* 0x000fe200078e0013 */
[----:B------:R-:W-:Y:S01]  /*e530*/  IADD3 R5, P0, RZ, -R24, RZ ;  /* 0x80000018ff057210 */ /* 0x000fe20007f1e0ff */
[----:B------:R-:W-:Y:S01]  /*e540*/  IMAD.MOV R15, RZ, RZ, -R15 ;  /* 0x000000ffff0f7224 */ /* 0x000fe200078e0a0f */
[----:B------:R-:W-:Y:S01]  /*e550*/  ULDC UR6, c[0x0][0x154] ;  /* 0x0000550000067ab9 */ /* 0x000fe20000000800 */
[----:B------:R-:W-:Y:S02]  /*e560*/  IMAD.MOV.U32 R7, RZ, RZ, 0x1 ;  /* 0x00000001ff077424 */ /* 0x000fe400078e00ff */
[----:B------:R-:W2:Y:S01]  /*e570*/  LDC R4, c[0x0][0x618] ;  /* 0x00018600ff047b82 */ /* 0x000ea20000000800 */
[----:B------:R-:W-:-:S02]  /*e580*/  IMAD.X R3, RZ, RZ, ~R0, P0 ;  /* 0x000000ffff037224 */ /* 0x000fc400000e0e00 */
[----:B------:R-:W-:Y:S02]  /*e590*/  IMAD R15, R17, R15, R14 ;  /* 0x0000000f110f7224 */ /* 0x000fe400078e020e */
[-C--:B------:R-:W-:Y:S02]  /*e5a0*/  IMAD R0, R3, R12.reuse, RZ ;  /* 0x0000000c03007224 */ /* 0x080fe400078e02ff */
[----:B------:R-:W-:Y:S01]  /*e5b0*/  IMAD.MOV.U32 R3, RZ, RZ, R22 ;  /* 0x000000ffff037224 */ /* 0x000fe200078e0016 */
[----:B------:R-:W5:Y:S01]  /*e5c0*/  LDC R6, c[0x0][0x608] ;  /* 0x00018200ff067b82 */ /* 0x000f620000000800 */
[----:B------:R-:W-:-:S04]  /*e5d0*/  IMAD.WIDE.U32 R2, R5, R12, R2 ;  /* 0x0000000c05027225 */ /* 0x000fc800078e0002 */
[----:B------:R-:W-:-:S03]  /*e5e0*/  IMAD R5, R5, R13, R0 ;  /* 0x0000000d05057224 */ /* 0x000fc600078e0200 */
[----:B------:R-:W1:Y:S01]  /*e5f0*/  LDC R18, c[0x0][0x658] ;  /* 0x00019600ff127b82 */ /* 0x000e620000000800 */
[----:B------:R-:W-:Y:S01]  /*e600*/  I2FP.F32.U32 R0, R16 ;  /* 0x0000001000007245 */ /* 0x000fe20000201000 */
[----:B------:R-:W-:Y:S01]  /*e610*/  IMAD.IADD R3, R3, 0x1, R5 ;  /* 0x0000000103037824 */ /* 0x000fe200078e0205 */
[----:B0-----:R-:W-:Y:S01]  /*e620*/  ISETP.NE.U32.AND P0, PT, R20, RZ, PT ;  /* 0x000000ff1400720c */ /* 0x001fe20003f05070 */
[----:B------:R-:W-:Y:S02]  /*e630*/  IMAD.MOV.U32 R5, RZ, RZ, -0x1 ;  /* 0xffffffffff057424 */ /* 0x000fe400078e00ff */
[----:B------:R-:W-:Y:S02]  /*e640*/  FMUL R0, R0, UR6 ;  /* 0x0000000600007c20 */ /* 0x000fe40008400000 */
[----:B------:R-:W0:Y:S01]  /*e650*/  LDC R13, c[0x0][0x148] ;  /* 0x00005200ff0d7b82 */ /* 0x000e220000000800 */
[----:B--2---:R-:W-:Y:S01]  /*e660*/  SHF.R.U64 R10, R2, R4, R3 ;  /* 0x00000004020a7219 */ /* 0x004fe20000001203 */
[----:B------:R2:W0:Y:S01]  /*e670*/  F2I.U32.TRUNC.NTZ R12, R0 ;  /* 0x00000000000c7305 */ /* 0x000422000020f000 */
[----:B------:R-:W-:-:S02]  /*e680*/  ISETP.NE.AND.EX P0, PT, R21, RZ, PT, P0 ;  /* 0x000000ff1500720c */ /* 0x000fc40003f05300 */
[----:B------:R-:W-:-:S03]  /*e690*/  SHF.R.U32.HI R3, RZ, R4, R3 ;  /* 0x00000004ff037219 */ /* 0x000fc60000011603 */
[----:B------:R-:W0:Y:S01]  /*e6a0*/  LDC R14, c[0x0][0x600] ;  /* 0x00018000ff0e7b82 */ /* 0x000e220000000800 */
[-CC-:B-----5:R-:W-:Y:S02]  /*e6b0*/  SHF.R.U64 R8, R10, R6.reuse, R3.reuse ;  /* 0x000000060a087219 */ /* 0x1a0fe40000001203 */
[----:B------:R-:W-:-:S05]  /*e6c0*/  SHF.R.U32.HI R3, RZ, R6, R3 ;  /* 0x00000006ff037219 */ /* 0x000fca0000011603 */
[----:B------:R-:W0:Y:S01]  /*e6d0*/  LDC R19, c[0x0][0x648] ;  /* 0x00019200ff137b82 */ /* 0x000e220000000800 */
[-CC-:B-1----:R-:W-:Y:S02]  /*e6e0*/  SHF.R.U64 R11, R8, R18.reuse, R3.reuse ;  /* 0x00000012080b7219 */ /* 0x182fe40000001203 */
[-C--:B------:R-:W-:Y:S02]  /*e6f0*/  SHF.L.U32 R5, R5, R18.reuse, RZ ;  /* 0x0000001205057219 */ /* 0x080fe400000006ff */
[-C--:B------:R-:W-:Y:S01]  /*e700*/  SHF.R.U32.HI R3, RZ, R18.reuse, R3 ;  /* 0x00000012ff037219 */ /* 0x080fe20000011603 */
[----:B------:R-:W-:Y:S01]  /*e710*/  IMAD.MOV.U32 R2, RZ, RZ, R11 ;  /* 0x000000ffff027224 */ /* 0x000fe200078e000b */
[----:B------:R-:W-:Y:S01]  /*e720*/  SHF.L.U32 R34, R7, R18, RZ ;  /* 0x0000001207227219 */ /* 0x000fe200000006ff */
[----:B------:R-:W1:Y:S01]  /*e730*/  LDC R22, c[0x0][0x638] ;  /* 0x00018e00ff167b82 */ /* 0x000e620000000800 */
[----:B------:R-:W-:-:S07]  /*e740*/  LOP3.LUT R17, RZ, R5, RZ, 0x33, !PT ;  /* 0x00000005ff117212 */ /* 0x000fce00078e33ff */
[----:B------:R-:W0:Y:S01]  /*e750*/  LDC R23, c[0x0][0x610] ;  /* 0x00018400ff177b82 */ /* 0x000e220000000800 */
[----:B--2---:R-:W-:Y:S05]  /*e760*/  @!P0 BRA `(.L_x_292) ;  /* 0x0000000000288947 */ /* 0x004fea0003800000 */
[----:B------:R-:W2:Y:S02]  /*e770*/  LDC R0, c[0x0][0x64c] ;  /* 0x00019300ff007b82 */ /* 0x000ea40000000800 */
[----:B--2---:R-:W-:-:S05]  /*e780*/  IADD3 R7, P0, R11, R0, RZ ;  /* 0x000000000b077210 */ /* 0x004fca0007f1e0ff */
        /* <DEDUP_REMOVED lines=8> */
.L_x_292:
[----:B0-----:R-:W-:Y:S01]  /*e810*/  SHF.R.U64 R0, R2, R19, R3 ;  /* 0x0000001302007219 */ /* 0x001fe20000001203 */
[----:B------:R-:W-:Y:S01]  /*e820*/  VIADD R3, R14, 0xffffffff ;  /* 0xffffffff0e037836 */ /* 0x000fe20000000000 */
[----:B------:R-:W-:Y:S01]  /*e830*/  LOP3.LUT R5, R8, R17, RZ, 0xc0, !PT ;  /* 0x0000001108057212 */ /* 0x000fe200078ec0ff */
[----:B------:R-:W-:Y:S01]  /*e840*/  IMAD.MOV R12, RZ, RZ, -R12 ;  /* 0x000000ffff0c7224 */ /* 0x000fe200078e0a0c */
[----:B------:R-:W-:Y:S01]  /*e850*/  R2UR UR24, R24 ;  /* 0x00000000181872ca */ /* 0x000fe200000e0000 */
[----:B------:R-:W-:Y:S01]  /*e860*/  IMAD.MOV R2, RZ, RZ, -R0 ;  /* 0x000000ffff027224 */ /* 0x000fe200078e0a00 */
[----:B------:R-:W-:Y:S01]  /*e870*/  LOP3.LUT R3, R10, R3, RZ, 0xc0, !PT ;  /* 0x000000030a037212 */ /* 0x000fe200078ec0ff */
[----:B------:R-:W-:Y:S02]  /*e880*/  IMAD R34, R34, R0, R5 ;  /* 0x0000000022227224 */ /* 0x000fe400078e0205 */
[----:B------:R-:W-:Y:S02]  /*e890*/  @P2 IMAD R15, R13, R12, R16 ;  /* 0x0000000c0d0f2224 */ /* 0x000fe400078e0210 */
[----:B-1----:R-:W-:-:S02]  /*e8a0*/  IMAD R0, R2, R22, R11 ;  /* 0x0000001602007224 */ /* 0x002fc400078e020b */
[----:B------:R-:W-:Y:S02]  /*e8b0*/  IMAD R34, R34, R23, R15 ;  /* 0x0000001722227224 */ /* 0x000fe400078e020f */
[----:B------:R-:W-:Y:S02]  /*e8c0*/  IMAD R3, R0, R14, R3 ;  /* 0x0000000e00037224 */ /* 0x000fe400078e0203 */
[----:B------:R-:W-:-:S03]  /*e8d0*/  IMAD.MOV.U32 R0, RZ, RZ, 0x1 ;  /* 0x00000001ff007424 */ /* 0x000fc600078e00ff */
[----:B------:R-:W-:Y:S02]  /*e8e0*/  SEL R2, R3, R34, !P2 ;  /* 0x0000002203027207 */ /* 0x000fe40005000000 */
[----:B------:R-:W-:-:S03]  /*e8f0*/  SEL R34, R34, R3, !P2 ;  /* 0x0000000322227207 */ /* 0x000fc60005000000 */
[----:B------:R2:W-:Y:S04]  /*e900*/  STL [R1+0x78], R2 ;  /* 0x0000780201007387 */ /* 0x0005e80000100800 */
.L_x_290:
[----:B------:R0:W-:Y:S01]  /*e910*/  STL [R1+0x7c], R34 ;  /* 0x00007c2201007387 */ /* 0x0001e20000100800 */
[----:B------:R-:W-:-:S13]  /*e920*/  LOP3.LUT P0, RZ, R0, 0xff, RZ, 0xc0, !PT ;  /* 0x000000ff00ff7812 */ /* 0x000fda000780c0ff */
[----:B0-----:R-:W-:Y:S05]  /*e930*/  @P0 BRA `(.L_x_293) ;  /* 0xffffff2400b00947 */ /* 0x001fea000383ffff */
[----:B------:R-:W-:Y:S05]  /*e940*/  EXIT ;  /* 0x000000000000794d */ /* 0x000fea0003800000 */
.L_x_3:
[----:B------:R-:W2:Y:S01]  /*e950*/  LDL R16, [R1+0x74] ;  /* 0x0000740001107983 */ /* 0x000ea20000100800 */
[----:B------:R-:W-:-:S03]  /*e960*/  ULDC.64 UR4, c[0x0][0x650] ;  /* 0x0001940000047ab9 */ /* 0x000fc60000000a00 */
[----:B------:R-:W3:Y:S01]  /*e970*/  LDL R17, [R1+0x70] ;  /* 0x0000700001117983 */ /* 0x000ee20000100800 */
[----:B------:R-:W-:Y:S01]  /*e980*/  PRMT R4, RZ, 0x7610, R4 ;  /* 0x00007610ff047816 */ /* 0x000fe20000000004 */
[----:B------:R-:W-:Y:S02]  /*e990*/  IMAD.MOV.U32 R5, RZ, RZ, -0x1 ;  /* 0xffffffffff057424 */ /* 0x000fe400078e00ff */
[----:B------:R-:W-:Y:S02]  /*e9a0*/  IMAD.MOV.U32 R6, RZ, RZ, -0x1 ;  /* 0xffffffffff067424 */ /* 0x000fe400078e00ff */
[----:B------:R-:W-:Y:S01]  /*e9b0*/  IMAD.MOV.U32 R11, RZ, RZ, -0x1 ;  /* 0xffffffffff0b7424 */ /* 0x000fe200078e00ff */
[----:B--2---:R-:W-:-:S04]  /*e9c0*/  ISETP.GE.U32.AND P0, PT, R16, UR4, PT ;  /* 0x0000000410007c0c */ /* 0x004fc8000bf06070 */
[----:B---3--:R-:W-:-:S13]  /*e9d0*/  ISETP.GE.U32.AND.EX P0, PT, R17, UR5, PT, P0 ;  /* 0x0000000511007c0c */ /* 0x008fda000bf06100 */
[----:B------:R-:W-:Y:S05]  /*e9e0*/  @P0 BRA `(.L_x_294) ;  /* 0x00000004005c0947 */ /* 0x000fea0003800000 */
        /* <DEDUP_REMOVED lines=18> */
.L_x_295:
[-CC-:B------:R-:W-:Y:S01]  /*eb10*/  SHF.R.U64 R11, R8, R12.reuse, R9.reuse ;  /* 0x0000000c080b7219 */ /* 0x180fe20000001209 */
[----:B------:R-:W0:Y:S01]  /*eb20*/  LDC.64 R20, c[0x0][0x640] ;  /* 0x00019000ff147b82 */ /* 0x000e220000000a00 */
[----:B------:R-:W-:Y:S01]  /*eb30*/  SHF.R.U32.HI R3, RZ, R12, R9 ;  /* 0x0000000cff037219 */ /* 0x000fe20000011609 */
[----:B------:R-:W-:Y:S01]  /*eb40*/  ULDC UR4, c[0x0][0x150] ;  /* 0x0000540000047ab9 */ /* 0x000fe20000000800 */
[----:B------:R-:W-:Y:S01]  /*eb50*/  IADD3 R7, P0, RZ, -R11, RZ ;  /* 0x8000000bff077210 */ /* 0x000fe20007f1e0ff */
[----:B------:R-:W-:Y:S01]  /*eb60*/  IMAD.MOV.U32 R4, RZ, RZ, R16 ;  /* 0x000000ffff047224 */ /* 0x000fe200078e0010 */
[----:B------:R-:W-:Y:S01]  /*eb70*/  I2FP.F32.U32 R6, R2 ;  /* 0x0000000200067245 */ /* 0x000fe20000201000 */
[----:B------:R-:W-:Y:S02]  /*eb80*/  IMAD.MOV.U32 R5, RZ, RZ, R17 ;  /* 0x000000ffff057224 */ /* 0x000fe400078e0011 */
[----:B------:R-:W1:Y:S01]  /*eb90*/  LDC R10, c[0x0][0x618] ;  /* 0x00018600ff0a7b82 */ /* 0x000e620000000800 */
[----:B------:R-:W-:-:S02]  /*eba0*/  IMAD.X R3, RZ, RZ, ~R3, P0 ;  /* 0x000000ffff037224 */ /* 0x000fc400000e0e03 */
[----:B------:R-:W-:Y:S01]  /*ebb0*/  FMUL R9, R6, UR4 ;  /* 0x0000000406097c20 */ /* 0x000fe20008400000 */
[----:B------:R-:W-:Y:S01]  /*ebc0*/  IMAD.WIDE.U32 R4, R7, R14, R4 ;  /* 0x0000000e07047225 */ /* 0x000fe200078e0004 */
[----:B------:R-:W-:-:S03]  /*ebd0*/  ULDC UR4, c[0x0][0x154] ;  /* 0x0000550000047ab9 */ /* 0x000fc60000000800 */
[----:B------:R-:W-:Y:S01]  /*ebe0*/  IMAD R6, R3, R14, RZ ;  /* 0x0000000e03067224 */ /* 0x000fe200078e02ff */
[----:B------:R-:W2:Y:S01]  /*ebf0*/  LDC R13, c[0x0][0x144] ;  /* 0x00005100ff0d7b82 */ /* 0x000ea20000000800 */
[----:B------:R-:W3:Y:S02]  /*ec00*/  F2I.U32.TRUNC.NTZ R9, R9 ;  /* 0x0000000900097305 */ /* 0x000ee4000020f000 */
[----:B------:R-:W-:Y:S02]  /*ec10*/  IMAD R3, R7, R15, R6 ;  /* 0x0000000f07037224 */ /* 0x000fe400078e0206 */
[----:B------:R-:W-:Y:S02]  /*ec20*/  IMAD.MOV.U32 R6, RZ, RZ, -0x1 ;  /* 0xffffffffff067424 */ /* 0x000fe400078e00ff */
[----:B------:R-:W-:Y:S01]  /*ec30*/  IMAD.IADD R3, R5, 0x1, R3 ;  /* 0x0000000105037824 */ /* 0x000fe200078e0203 */
[----:B------:R-:W4:Y:S01]  /*ec40*/  LDC R12, c[0x0][0x608] ;  /* 0x00018200ff0c7b82 */ /* 0x000f220000000800 */
[----:B------:R-:W-:-:S02]  /*ec50*/  I2FP.F32.U32 R5, R0 ;  /* 0x0000000000057245 */ /* 0x000fc40000201000 */
[----:B0-----:R-:W-:-:S03]  /*ec60*/  ISETP.NE.U32.AND P0, PT, R20, RZ, PT ;  /* 0x000000ff1400720c */ /* 0x001fc60003f05070 */
[----:B------:R-:W-:Y:S01]  /*ec70*/  FMUL R5, R5, UR4 ;  /* 0x0000000405057c20 */ /* 0x000fe20008400000 */
[----:B------:R-:W-:Y:S01]  /*ec80*/  ISETP.NE.AND.EX P0, PT, R21, RZ, PT, P0 ;  /* 0x000000ff1500720c */ /* 0x000fe20003f05300 */
[----:B------:R-:W0:Y:S01]  /*ec90*/  LDC R7, c[0x0][0x658] ;  /* 0x00019600ff077b82 */ /* 0x000e220000000800 */
[-C--:B-1----:R-:W-:Y:S01]  /*eca0*/  SHF.R.U64 R8, R4, R10.reuse, R3 ;  /* 0x0000000a04087219 */ /* 0x082fe20000001203 */
[----:B---3--:R-:W-:Y:S01]  /*ecb0*/  IMAD.MOV R4, RZ, RZ, -R9 ;  /* 0x000000ffff047224 */ /* 0x008fe200078e0a09 */
[----:B------:R-:W-:Y:S02]  /*ecc0*/  SHF.R.U32.HI R3, RZ, R10, R3 ;  /* 0x0000000aff037219 */ /* 0x000fe40000011603 */
[----:B------:R1:W3:Y:S03]  /*ecd0*/  F2I.U32.TRUNC.NTZ R10, R5 ;  /* 0x00000005000a7305 */ /* 0x0002e6000020f000 */
[----:B------:R-:W1:Y:S01]  /*ece0*/  LDC R17, c[0x0][0x148] ;  /* 0x00005200ff117b82 */ /* 0x000e620000000800 */
[----:B--2---:R-:W-:-:S02]  /*ecf0*/  IMAD R19, R13, R4, R2 ;  /* 0x000000040d137224 */ /* 0x004fc400078e0202 */
[----:B------:R-:W-:-:S05]  /*ed00*/  IMAD.MOV.U32 R4, RZ, RZ, 0x1 ;  /* 0x00000001ff047424 */ /* 0x000fca00078e00ff */
[----:B------:R-:W2:Y:S01]  /*ed10*/  LDC R14, c[0x0][0x600] ;  /* 0x00018000ff0e7b82 */ /* 0x000ea20000000800 */
[-CC-:B----4-:R-:W-:Y:S02]  /*ed20*/  SHF.R.U64 R13, R8, R12.reuse, R3.reuse ;  /* 0x0000000c080d7219 */ /* 0x190fe40000001203 */
[----:B------:R-:W-:-:S05]  /*ed30*/  SHF.R.U32.HI R2, RZ, R12, R3 ;  /* 0x0000000cff027219 */ /* 0x000fca0000011603 */
[----:B------:R-:W4:Y:S01]  /*ed40*/  LDC R16, c[0x0][0x648] ;  /* 0x00019200ff107b82 */ /* 0x000f220000000800 */
[-CC-:B0-----:R-:W-:Y:S02]  /*ed50*/  SHF.R.U64 R15, R13, R7.reuse, R2.reuse ;  /* 0x000000070d0f7219 */ /* 0x181fe40000001202 */
[-C--:B------:R-:W-:Y:S02]  /*ed60*/  SHF.L.U32 R6, R6, R7.reuse, RZ ;  /* 0x0000000706067219 */ /* 0x080fe400000006ff */
[-C--:B------:R-:W-:Y:S01]  /*ed70*/  SHF.R.U32.HI R3, RZ, R7.reuse, R2 ;  /* 0x00000007ff037219 */ /* 0x080fe20000011602 */
[----:B------:R-:W-:Y:S01]  /*ed80*/  IMAD.MOV.U32 R2, RZ, RZ, R15 ;  /* 0x000000ffff027224 */ /* 0x000fe200078e000f */
[----:B------:R-:W-:Y:S01]  /*ed90*/  SHF.L.U32 R12, R4, R7, RZ ;  /* 0x00000007040c7219 */ /* 0x000fe200000006ff */
[----:B------:R-:W0:Y:S01]  /*eda0*/  LDC R18, c[0x0][0x638] ;  /* 0x00018e00ff127b82 */ /* 0x000e220000000800 */
[----:B------:R-:W-:-:S07]  /*edb0*/  LOP3.LUT R22, RZ, R6, RZ, 0x33, !PT ;  /* 0x00000006ff167212 */ /* 0x000fce00078e33ff */
        /* <DEDUP_REMOVED lines=12> */
.L_x_296:
[----:B----4-:R-:W-:Y:S01]  /*ee80*/  SHF.R.U64 R3, R2, R16, R3 ;  /* 0x0000001002037219 */ /* 0x010fe20000001203 */
[----:B--2---:R-:W-:Y:S01]  /*ee90*/  VIADD R5, R14, 0xffffffff ;  /* 0xffffffff0e057836 */ /* 0x004fe20000000000 */
[----:B------:R-:W-:Y:S01]  /*eea0*/  LOP3.LUT R2, R13, R22, RZ, 0xc0, !PT ;  /* 0x000000160d027212 */ /* 0x000fe200078ec0ff */
[----:B------:R-:W-:Y:S02]  /*eeb0*/  IMAD.MOV R10, RZ, RZ, -R10 ;  /* 0x000000ffff0a7224 */ /* 0x000fe400078e0a0a */
[----:B------:R-:W-:Y:S02]  /*eec0*/  IMAD.MOV R4, RZ, RZ, -R3 ;  /* 0x000000ffff047224 */ /* 0x000fe400078e0a03 */
[----:B------:R-:W-:Y:S01]  /*eed0*/  IMAD R2, R12, R3, R2 ;  /* 0x000000030c027224 */ /* 0x000fe200078e0202 */
[----:B------:R-:W-:Y:S01]  /*eee0*/  LOP3.LUT R3, R8, R5, RZ, 0xc0, !PT ;  /* 0x0000000508037212 */ /* 0x000fe200078ec0ff */
[----:B------:R-:W-:Y:S02]  /*eef0*/  @P2 IMAD R19, R17, R10, R0 ;  /* 0x0000000a11132224 */ /* 0x000fe400078e0200 */
[----:B0-----:R-:W-:-:S02]  /*ef00*/  IMAD R0, R4, R18, R15 ;  /* 0x0000001204007224 */ /* 0x001fc400078e020f */
[----:B------:R-:W-:Y:S02]  /*ef10*/  IMAD R5, R2, R23, R19 ;  /* 0x0000001702057224 */ /* 0x000fe400078e0213 */
[----:B------:R-:W-:Y:S02]  /*ef20*/  IMAD R0, R0, R14, R3 ;  /* 0x0000000e00007224 */ /* 0x000fe400078e0203 */
[----:B------:R-:W-:-:S03]  /*ef30*/  IMAD.MOV.U32 R4, RZ, RZ, 0x1 ;  /* 0x00000001ff047424 */ /* 0x000fc600078e00ff */
[----:B------:R-:W-:Y:S02]  /*ef40*/  SEL R6, R0, R5, !P2 ;  /* 0x0000000500067207 */ /* 0x000fe40005000000 */
[----:B------:R-:W-:-:S07]  /*ef50*/  SEL R5, R5, R0, !P2 ;  /* 0x0000000005057207 */ /* 0x000fce0005000000 */
.L_x_294:
[----:B------:R-:W-:-:S08]  /*ef60*/  NOP ;  /* 0x0000000000007918 */ /* 0x000fd00000000000 */
[----:B------:R-:W0:-:S00]  /*ef70*/  USETMAXREG.DEALLOC.CTAPOOL 0x28 ;  /* 0x00000028000079c8 */ /* 0x000e0000080e0500 */
[----:B------:R-:W-:-:S13]  /*ef80*/  ISETP.NE.AND P0, PT, RZ, UR8, PT ;  /* 0x00000008ff007c0c */ /* 0x000fda000bf05270 */
[----:B------:R-:W-:Y:S05]  /*ef90*/  @P0 EXIT ;  /* 0x000000000000094d */ /* 0x000fea0003800000 */
[----:B0-----:R-:W-:Y:S01]  /*efa0*/  LOP3.LUT P0, RZ, R4, 0xff, RZ, 0xc0, !PT ;  /* 0x000000ff04ff7812 */ /* 0x001fe2000780c0ff */
[----:B------:R-:W-:Y:S02]  /*efb0*/  IMAD.MOV.U32 R0, RZ, RZ, 0x1 ;  /* 0x00000001ff007424 */ /* 0x000fe400078e00ff */
[----:B------:R-:W-:-:S10]  /*efc0*/  IMAD.MOV.U32 R8, RZ, RZ, RZ ;  /* 0x000000ffff087224 */ /* 0x000fd400078e00ff */
[----:B------:R-:W-:Y:S05]  /*efd0*/  @!P0 BRA `(.L_x_297) ;  /* 0x0000000c00508947 */ /* 0x000fea0003800000 */
[----:B------:R-:W0:Y:S01]  /*efe0*/  S2R R2, SR_TID.X ;  /* 0x0000000000027919 */ /* 0x000e220000002100 */
[----:B------:R-:W-:Y:S01]  /*eff0*/  ULDC UR4, c[0x0][0x28c] ;  /* 0x0000a30000047ab9 */ /* 0x000fe20000000800 */
[----:B------:R-:W-:Y:S01]  /*f000*/  ULDC UR6, c[0x0][0x658] ;  /* 0x0001960000067ab9 */ /* 0x000fe20000000800 */
[----:B------:R-:W-:Y:S01]  /*f010*/  UIADD3 UR10, UR4, 0x7f, URZ ;  /* 0x0000007f040a7890 */ /* 0x000fe2000fffe03f */
[----:B------:R-:W-:Y:S01]  /*f020*/  BSSY B0, `(.L_x_297) ;  /* 0x00000cf000007945 */ /* 0x000fe20003800000 */
[----:B------:R-:W-:Y:S01]  /*f030*/  UMOV UR7, 0xffffffff ;  /* 0xffffffff00077882 */ /* 0x000fe20000000000 */
[----:B------:R-:W-:Y:S01]  /*f040*/  ULDC UR5, c[0x0][0x600] ;  /* 0x0001800000057ab9 */ /* 0x000fe20000000800 */
[----:B------:R-:W-:Y:S01]  /*f050*/  UMOV UR9, 0x1 ;  /* 0x0000000100097882 */ /* 0x000fe20000000000 */
[----:B------:R-:W-:Y:S01]  /*f060*/  USHF.L.U32 UR7, UR7, UR6, URZ ;  /* 0x0000000607077299 */ /* 0x000fe2000800063f */
[----:B------:R-:W-:Y:S01]  /*f070*/  IMAD.MOV.U32 R9, RZ, RZ, 0x1 ;  /* 0x00000001ff097424 */ /* 0x000fe200078e00ff */
[----:B------:R-:W-:Y:S01]  /*f080*/  UIADD3 UR4, UR5, -0x1, URZ ;  /* 0xffffffff05047890 */ /* 0x000fe2000fffe03f */
[----:B------:R-:W-:Y:S01]  /*f090*/  IMAD.MOV.U32 R0, RZ, RZ, 0x1 ;  /* 0x00000001ff007424 */ /* 0x000fe200078e00ff */
[----:B------:R-:W-:Y:S01]  /*f0a0*/  USHF.R.S32.HI UR11, URZ, 0x1f, UR10 ;  /* 0x0000001f3f0b7899 */ /* 0x000fe2000801140a */
[----:B------:R-:W-:Y:S01]  /*f0b0*/  IMAD.MOV.U32 R8, RZ, RZ, RZ ;  /* 0x000000ffff087224 */ /* 0x000fe200078e00ff */
[----:B------:R-:W-:Y:S01]  /*f0c0*/  ULDC UR8, c[0x0][0xc] ;  /* 0x0000030000087ab9 */ /* 0x000fe20000000800 */
[----:B------:R-:W-:-:S02]  /*f0d0*/  USHF.L.U32 UR5, UR9, UR6, URZ ;  /* 0x0000000609057299 */ /* 0x000fc4000800063f */
[----:B------:R-:W-:Y:S01]  /*f0e0*/  ULEA.HI UR11, UR11, UR10, URZ, 0x7 ;  /* 0x0000000a0b0b7291 */ /* 0x000fe2000f8f383f */
[----:B------:R-:W-:Y:S01]  /*f0f0*/  ULDC UR9, c[0x0][0x10] ;  /* 0x0000040000097ab9 */ /* 0x000fe20000000800 */
[----:B------:R-:W-:Y:S02]  /*f100*/  ULOP3.LUT UR6, URZ, UR7, URZ, 0x33, !UPT ;  /* 0x000000073f067292 */ /* 0x000fe4000f8e333f */
[----:B------:R-:W-:Y:S01]  /*f110*/  UIMAD.WIDE.U32 UR8, UR8, UR9, URZ ;  /* 0x00000009080872a5 */ /* 0x000fe2000f8e003f */
[----:B------:R-:W-:Y:S01]  /*f120*/  ULDC UR7, c[0x0][0x14] ;  /* 0x0000050000077ab9 */ /* 0x000fe20000000800 */
[----:B------:R-:W-:Y:S02]  /*f130*/  USHF.R.S32.HI UR20, URZ, 0x7, UR11 ;  /* 0x000000073f147899 */ /* 0x000fe4000801140b */
[----:B------:R-:W-:Y:S02]  /*f140*/  UIMAD.WIDE.U32 UR22, UR8, UR7, URZ ;  /* 0x00000007081672a5 */ /* 0x000fe4000f8e003f */
[----:B------:R-:W-:-:S02]  /*f150*/  UIMAD UR18, UR9, UR7, URZ ;  /* 0x00000007091272a4 */ /* 0x000fc4000f8e023f */
[----:B------:R-:W-:Y:S01]  /*f160*/  ULOP3.LUT UR26, UR13, 0x2, URZ, 0xfc, !UPT ;  /* 0x000000020d1a7892 */ /* 0x000fe2000f8efc3f */
[C---:B0-----:R-:W-:Y:S01]  /*f170*/  LOP3.LUT P3, RZ, R2.reuse, 0x7f, RZ, 0xc0, !PT ;  /* 0x0000007f02ff7812 */ /* 0x041fe2000786c0ff */
[----:B------:R-:W-:Y:S01]  /*f180*/  UIADD3 UR18, UR23, UR18, URZ ;  /* 0x0000001217127290 */ /* 0x000fe2000fffe03f */
[----:B------:R-:W-:Y:S01]  /*f190*/  LOP3.LUT P0, RZ, R2, 0x1f, RZ, 0xc0, !PT ;  /* 0x0000001f02ff7812 */ /* 0x000fe2000780c0ff */
[----:B------:R-:W-:Y:S01]  /*f1a0*/  UIADD3 UR27, UR20, 0x1, URZ ;  /* 0x00000001141b7890 */ /* 0x000fe2000fffe03f */
[----:B------:R-:W-:Y:S02]  /*f1b0*/  ULDC.64 UR24, c[0x0][0x198] ;  /* 0x0000660000187ab9 */ /* 0x000fe40000000a00 */
[----:B------:R-:W-:-:S13]  /*f1c0*/  PLOP3.LUT P0, PT, P0, P3, PT, 0x8a, 0x0 ;  /* 0x000000000000781c */ /* 0x000fda0000707172 */
.L_x_309:
[----:B------:R-:W-:-:S03]  /*f1d0*/  UMOV UR7, 0xffffffff ;  /* 0xffffffff00077882 */ /* 0x000fc60000000000 */
[----:B------:R-:W-:Y:S05]  /*f1e0*/  BRA.DIV UR7, `(.L_x_298) ;  /* 0x0000000e07a47947 */ /* 0x000fea000b800000 */
[----:B------:R-:W-:-:S13]  /*f1f0*/  ELECT P1, URZ, PT ;  /* 0x00000000003f782f */ /* 0x000fda0003820000 */
.L_x_319:
[----:B------:R-:W0:Y:S01]  /*f200*/  LDC R2, c[0x0][0x28c] ;  /* 0x0000a300ff027b82 */ /* 0x000e220000000800 */
[----:B------:R-:W-:Y:S01]  /*f210*/  BSSY B1, `(.L_x_299) ;  /* 0x0000038000017945 */ /* 0x000fe20003800000 */
[----:B0-----:R-:W-:-:S13]  /*f220*/  ISETP.LT.OR P1, PT, R2, 0x1, !P1 ;  /* 0x000000010200780c */ /* 0x001fda0004f21670 */
[----:B------:R-:W-:Y:S05]  /*f230*/  @P1 BRA `(.L_x_300) ;  /* 0x0000000000d41947 */ /* 0x000fea0003800000 */
[----:B------:R-:W-:Y:S02]  /*f240*/  IMAD.SHL.U32 R6, R6, 0x100, RZ ;  /* 0x0000010006067824 */ /* 0x000fe400078e00ff */
[----:B------:R-:W-:Y:S02]  /*f250*/  IMAD.SHL.U32 R7, R5, 0x80, RZ ;  /* 0x0000008005077824 */ /* 0x000fe400078e00ff */
[----:B------:R-:W-:Y:S02]  /*f260*/  IMAD.MOV.U32 R12, RZ, RZ, RZ ;  /* 0x000000ffff0c7224 */ /* 0x000fe400078e00ff */
[----:B------:R-:W-:Y:S02]  /*f270*/  IMAD.U32 R14, RZ, RZ, UR27 ;  /* 0x0000001bff0e7e24 */ /* 0x000fe4000f8e00ff */
[----:B------:R-:W-:Y:S02]  /*f280*/  IMAD.MOV.U32 R2, RZ, RZ, R0 ;  /* 0x000000ffff027224 */ /* 0x000fe400078e0000 */
[----:B------:R-:W-:-:S07]  /*f290*/  IMAD.MOV.U32 R3, RZ, RZ, R8 ;  /* 0x000000ffff037224 */ /* 0x000fce00078e0008 */
.L_x_304:
[----:B------:R-:W0:Y:S01]  /*f2a0*/  S2R R5, SR_CgaCtaId ;  /* 0x0000000000057919 */ /* 0x000e220000008800 */
[----:B------:R-:W-:-:S04]  /*f2b0*/  MOV R4, 0x400 ;  /* 0x0000040000047802 */ /* 0x000fc80000000f00 */
[----:B0-----:R-:W-:Y:S02]  /*f2c0*/  LEA R10, R5, R4, 0x18 ;  /* 0x00000004050a7211 */ /* 0x001fe400078ec0ff */
[----:B------:R-:W-:Y:S01]  /*f2d0*/  SHF.L.U32 R4, R2, 0x1f, RZ ;  /* 0x0000001f02047819 */ /* 0x000fe200000006ff */
[----:B------:R-:W0:Y:S02]  /*f2e0*/  @!P3 LDC R5, c[0x0][0x500] ;  /* 0x00014000ff05bb82 */ /* 0x000e240000000800 */
[----:B------:R-:W-:-:S04]  /*f2f0*/  IMAD R13, R3, 0x8, R10 ;  /* 0x00000008030d7824 */ /* 0x000fc800078e020a */
[----:B------:R-:W1:Y:S02]  /*f300*/  SYNCS.PHASECHK.TRANS64.TRYWAIT P1, [R13+URZ+0x18], R4 ;  /* 0x000018040d0075a7 */ /* 0x000e64000802017f */
[----:B-1----:R-:W-:Y:S05]  /*f310*/  @!P1 BRA `(.L_x_301) ;  /* 0x0000000c00789947 */ /* 0x002fea0003800000 */
.L_x_320:
[----:B------:R-:W-:Y:S01]  /*f320*/  UPRMT UR7, UR26, 0x9910, URZ ;  /* 0x000099101a077896 */ /* 0x000fe2000800003f */
[----:B0-----:R0:W-:Y:S03]  /*f330*/  @!P3 SYNCS.ARRIVE.TRANS64 RZ, [R13+URZ], R5 ;  /* 0x000000050dffb9a7 */ /* 0x0011e6000800003f */
[----:B------:R-:W-:-:S06]  /*f340*/  UISETP.NE.AND UP0, UPT, UR7, 0x2, UPT ;  /* 0x000000020700788c */ /* 0x000fcc000bf05270 */
[----:B------:R-:W-:-:S13]  /*f350*/  PLOP3.LUT P1, PT, PT, PT, UP0, 0x80, 0x0 ;  /* 0x000000000000781c */ /* 0x000fda0003f2f008 */
[----:B0-----:R-:W-:Y:S05]  /*f360*/  @P1 BRA `(.L_x_302) ;  /* 0x0000000000041947 */ /* 0x001fea0003800000 */
[----:B------:R-:W-:Y:S01]  /*f370*/  BPT.TRAP 0x1 ;  /* 0x000000040000795c */ /* 0x000fe20000300000 */
.L_x_302:
[----:B------:R-:W-:Y:S05]  /*f380*/  @P0 BRA `(.L_x_303) ;  /* 0x0000000000040947 */ /* 0x000fea0003800000 */
[----:B------:R-:W-:Y:S01]  /*f390*/  BPT.TRAP 0x1 ;  /* 0x000000040000795c */ /* 0x000fe20000300000 */
.L_x_303:
[--C-:B-1----:R-:W-:Y:S01]  /*f3a0*/  IMAD R4, R3, 0x4000, R10.reuse ;  /* 0x0000400003047824 */ /* 0x102fe200078e020a */
[----:B------:R-:W-:Y:S01]  /*f3b0*/  R2UR UR9, R13 ;  /* 0x000000000d0972ca */ /* 0x000fe200000e0000 */
[----:B------:R-:W-:Y:S01]  /*f3c0*/  IMAD R10, R3, 0x8000, R10 ;  /* 0x00008000030a7824 */ /* 0x000fe200078e020a */
[----:B------:R-:W-:Y:S01]  /*f3d0*/  UIADD3 UR14, UP0, UR24, 0xf0, URZ ;  /* 0x000000f0180e7890 */ /* 0x000fe2000ff1e03f */
[----:B------:R-:W-:Y:S01]  /*f3e0*/  VIADD R14, R14, 0xffffffff ;  /* 0xffffffff0e0e7836 */ /* 0x000fe20000000000 */
[----:B------:R-:W-:Y:S01]  /*f3f0*/  R2UR UR7, R4 ;  /* 0x00000000040772ca */ /* 0x000fe200000e0000 */
[----:B------:R-:W-:Y:S01]  /*f400*/  UIADD3 UR28, UP1, UR24, 0x1f0, URZ ;  /* 0x000001f0181c7890 */ /* 0x000fe2000ff3e03f */
[----:B------:R-:W-:Y:S01]  /*f410*/  R2UR UR8, R10 ;  /* 0x000000000a0872ca */ /* 0x000fe200000e0000 */
[----:B------:R-:W-:Y:S01]  /*f420*/  UIADD3.X UR15, URZ, UR25, URZ, UP0, !UPT ;  /* 0x000000193f0f7290 */ /* 0x000fe200087fe43f */
[----:B------:R-:W-:Y:S01]  /*f430*/  R2UR UR11, R7 ;  /* 0x00000000070b72ca */ /* 0x000fe200000e0000 */
[----:B------:R-:W-:Y:S01]  /*f440*/  VIADD R3, R3, 0x1 ;  /* 0x0000000103037836 */ /* 0x000fe20000000000 */
[----:B------:R-:W-:Y:S01]  /*f450*/  R2UR UR10, R12 ;  /* 0x000000000c0a72ca */ /* 0x000fe200000e0000 */
[----:B------:R-:W-:Y:S01]  /*f460*/  UIADD3.X UR29, URZ, UR25, URZ, UP1, !UPT ;  /* 0x000000193f1d7290 */ /* 0x000fe20008ffe43f */
[----:B------:R-:W-:Y:S01]  /*f470*/  R2UR UR12, R11 ;  /* 0x000000000b0c72ca */ /* 0x000fe200000e0000 */
[----:B------:R-:W-:Y:S01]  /*f480*/  UMOV UR16, 0x0 ;  /* 0x0000000000107882 */ /* 0x000fe20000000000 */
[----:B------:R-:W-:Y:S01]  /*f490*/  R2UR UR21, R6 ;  /* 0x00000000061572ca */ /* 0x000fe200000e0000 */
[----:B------:R-:W-:Y:S01]  /*f4a0*/  UMOV UR17, 0x10000000 ;  /* 0x1000000000117882 */ /* 0x000fe20000000000 */
[----:B------:R-:W-:Y:S01]  /*f4b0*/  ISETP.GT.AND P4, PT, R14, 0x1, PT ;  /* 0x000000010e00780c */ /* 0x000fe20003f84270 */
[----:B------:R-:W-:Y:S01]  /*f4c0*/  UIADD3 UR7, UR7, 0x100, URZ ;  /* 0x0000010007077890 */ /* 0x000fe2000fffe03f */
[----:B------:R-:W-:Y:S01]  /*f4d0*/  ISETP.NE.AND P1, PT, R3, 0x3, PT ;  /* 0x000000030300780c */ /* 0x000fe20003f25270 */
[----:B------:R-:W-:Y:S01]  /*f4e0*/  UIADD3 UR19, UR8, 0xc100, URZ ;  /* 0x0000c10008137890 */ /* 0x000fe2000fffe03f */
[----:B------:R-:W-:-:S02]  /*f4f0*/  VIADD R12, R12, 0x80 ;  /* 0x000000800c0c7836 */ /* 0x000fc40000000000 */
[----:B------:R-:W-:Y:S02]  /*f500*/  SEL R5, RZ, 0x1, P1 ;  /* 0x00000001ff057807 */ /* 0x000fe40000800000 */
[----:B------:R-:W-:Y:S01]  /*f510*/  UMOV UR8, UR7 ;  /* 0x0000000700087c82 */ /* 0x000fe20008000000 */
[----:B------:R-:W-:Y:S01]  /*f520*/  SEL R3, R3, RZ, P1 ;  /* 0x000000ff03037207 */ /* 0x000fe20000800000 */
[----:B------:R0:W-:Y:S01]  /*f530*/  UTMALDG.3D [UR8], [UR14], desc[UR16] ;  /* 0x000010080e0075b4 */ /* 0x0001e20008011000 */
[----:B------:R-:W-:Y:S01]  /*f540*/  LOP3.LUT R2, R2, R5, RZ, 0x3c, !PT ;  /* 0x0000000502027212 */ /* 0x000fe200078e3cff */
[----:B0-----:R-:W-:Y:S01]  /*f550*/  UMOV UR8, UR19 ;  /* 0x0000001300087c82 */ /* 0x001fe20008000000 */
[----:B------:R-:W-:Y:S02]  /*f560*/  UMOV UR11, UR21 ;  /* 0x00000015000b7c82 */ /* 0x000fe40008000000 */
[----:B------:R0:W-:Y:S02]  /*f570*/  UTMALDG.3D [UR8], [UR28], desc[UR16] ;  /* 0x000010081c0075b4 */ /* 0x0001e40008011000 */
[----:B0-----:R-:W-:Y:S05]  /*f580*/  @P4 BRA `(.L_x_304) ;  /* 0xfffffffc00444947 */ /* 0x001fea000383ffff */
.L_x_300:
[----:B------:R-:W-:Y:S05]  /*f590*/  BSYNC B1 ;  /* 0x0000000000017941 */ /* 0x000fea0003800000 */
.L_x_299:
[----:B------:R-:W2:Y:S01]  /*f5a0*/  LDL.LU R15, [R1+0x70] ;  /* 0x00007000010f7983 */ /* 0x000ea20000300800 */
[----:B------:R-:W-:Y:S01]  /*f5b0*/  LOP3.LUT P5, RZ, R9, 0xff, RZ, 0xc0, !PT ;  /* 0x000000ff09ff7812 */ /* 0x000fe200078ac0ff */
[----:B------:R-:W-:Y:S01]  /*f5c0*/  VIADD R8, R8, UR20 ;  /* 0x0000001408087c36 */ /* 0x000fe20008000000 */
[----:B------:R-:W-:Y:S01]  /*f5d0*/  ULDC.64 UR8, c[0x0][0x650] ;  /* 0x0001940000087ab9 */ /* 0x000fe20000000a00 */
[----:B------:R-:W3:Y:S01]  /*f5e0*/  LDL.LU R13, [R1+0x74] ;  /* 0x00007400010d7983 */ /* 0x000ee20000300800 */
[----:B------:R-:W-:Y:S01]  /*f5f0*/  IMAD.U32 R5, RZ, RZ, UR20 ;  /* 0x00000014ff057e24 */ /* 0x000fe2000f8e00ff */
[----:B------:R-:W-:Y:S01]  /*f600*/  UISETP.GE.U32.AND UP0, UPT, UR20, 0x3, UPT ;  /* 0x000000031400788c */ /* 0x000fe2000bf06070 */
[----:B------:R-:W-:Y:S01]  /*f610*/  ISETP.GT.U32.AND P1, PT, R8, 0x2, PT ;  /* 0x000000020800780c */ /* 0x000fe20003f24070 */
[----:B------:R-:W-:Y:S01]  /*f620*/  BSSY B1, `(.L_x_305) ;  /* 0x000006c000017945 */ /* 0x000fe20003800000 */
[----:B------:R-:W-:Y:S01]  /*f630*/  IMAD.MOV.U32 R6, RZ, RZ, -0x1 ;  /* 0xffffffffff067424 */ /* 0x000fe200078e00ff */
[----:B------:R-:W-:Y:S01]  /*f640*/  PRMT R9, RZ, 0x7610, R9 ;  /* 0x00007610ff097816 */ /* 0x000fe20000000009 */
[----:B------:R-:W-:Y:S01]  /*f650*/  IMAD.MOV.U32 R11, RZ, RZ, -0x1 ;  /* 0xffffffffff0b7424 */ /* 0x000fe200078e00ff */
[----:B------:R-:W-:-:S02]  /*f660*/  ISETP.LT.U32.AND P1, PT, R5, 0x3, P1 ;  /* 0x000000030500780c */ /* 0x000fc40000f21070 */
[----:B------:R-:W0:Y:S01]  /*f670*/  @P5 S2R R3, SR_CgaCtaId ;  /* 0x0000000000035919 */ /* 0x000e220000008800 */
[----:B------:R-:W-:Y:S02]  /*f680*/  @P5 MOV R2, 0x400 ;  /* 0x0000040000025802 */ /* 0x000fe40000000f00 */
[----:B------:R-:W-:Y:S02]  /*f690*/  PLOP3.LUT P4, PT, PT, PT, UP0, 0x80, 0x0 ;  /* 0x000000000000781c */ /* 0x000fe40003f8f008 */
[----:B0-----:R-:W-:Y:S01]  /*f6a0*/  @P5 LEA R4, R3, R2, 0x18 ;  /* 0x0000000203045211 */ /* 0x001fe200078ec0ff */
[----:B------:R-:W-:-:S03]  /*f6b0*/  IMAD.WIDE.U32 R2, R8, -0x55555555, RZ ;  /* 0xaaaaaaab08027825 */ /* 0x000fc600078e00ff */
[----:B------:R0:W-:Y:S02]  /*f6c0*/  @P5 SYNCS.ARRIVE.TRANS64.A1T0 RZ, [R4+URZ+0x48], RZ ;  /* 0x000048ff04ff59a7 */ /* 0x0001e4000810003f */
[----:B------:R-:W-:Y:S02]  /*f6d0*/  SHF.R.U32.HI R5, RZ, 0x1, R3 ;  /* 0x00000001ff057819 */ /* 0x000fe40000011603 */
[----:B------:R-:W-:Y:S02]  /*f6e0*/  SEL R3, RZ, 0x1, !P1 ;  /* 0x00000001ff037807 */ /* 0x000fe40004800000 */
[----:B------:R-:W-:Y:S01]  /*f6f0*/  PRMT R2, RZ, 0x7610, R2 ;  /* 0x00007610ff027816 */ /* 0x000fe20000000002 */
[----:B------:R-:W-:Y:S01]  /*f700*/  IMAD R8, R5, -0x3, R8 ;  /* 0xfffffffd05087824 */ /* 0x000fe200078e0208 */
[----:B------:R-:W-:-:S04]  /*f710*/  LOP3.LUT R0, R0, R3, RZ, 0x3c, !PT ;  /* 0x0000000300007212 */ /* 0x000fc800078e3cff */
[----:B------:R-:W-:Y:S01]  /*f720*/  @P4 LOP3.LUT R0, R0, 0x1, R5, 0x78, !PT ;  /* 0x0000000100004812 */ /* 0x000fe200078e7805 */
[----:B------:R-:W-:Y:S01]  /*f730*/  IMAD.MOV.U32 R5, RZ, RZ, -0x1 ;  /* 0xffffffffff057424 */ /* 0x000fe200078e00ff */
[----:B---3--:R-:W-:-:S04]  /*f740*/  IADD3 R13, P5, R13, UR22, RZ ;  /* 0x000000160d0d7c10 */ /* 0x008fc8000ffbe0ff */
[----:B--2---:R-:W-:Y:S01]  /*f750*/  IADD3.X R15, R15, UR18, RZ, P5, !PT ;  /* 0x000000120f0f7c10 */ /* 0x004fe2000affe4ff */
[----:B------:R0:W-:Y:S01]  /*f760*/  STL [R1+0x74], R13 ;  /* 0x0000740d01007387 */ /* 0x0001e20000100800 */
[----:B------:R-:W-:-:S03]  /*f770*/  ISETP.GE.U32.AND P1, PT, R13, UR8, PT ;  /* 0x000000080d007c0c */ /* 0x000fc6000bf26070 */
[----:B------:R0:W-:Y:S01]  /*f780*/  STL [R1+0x70], R15 ;  /* 0x0000700f01007387 */ /* 0x0001e20000100800 */
[----:B------:R-:W-:-:S13]  /*f790*/  ISETP.GE.U32.AND.EX P1, PT, R15, UR9, PT, P1 ;  /* 0x000000090f007c0c */ /* 0x000fda000bf26110 */
[----:B0-----:R-:W-:Y:S05]  /*f7a0*/  @P1 BRA `(.L_x_306) ;  /* 0x00000004004c1947 */ /* 0x001fea0003800000 */
[----:B------:R-:W-:Y:S01]  /*f7b0*/  ULDC.64 UR8, c[0x0][0x628] ;  /* 0x00018a0000087ab9 */ /* 0x000fe20000000a00 */
[----:B------:R-:W0:Y:S01]  /*f7c0*/  S2R R12, SR_CTAID.X ;  /* 0x00000000000c7919 */ /* 0x000e220000002500 */
[----:B------:R-:W-:Y:S01]  /*f7d0*/  ISETP.NE.U32.AND P1, PT, RZ, UR8, PT ;  /* 0x00000008ff007c0c */ /* 0x000fe2000bf25070 */
[----:B------:R-:W-:Y:S01]  /*f7e0*/  ULDC UR10, c[0x0][0x630] ;  /* 0x00018c00000a7ab9 */ /* 0x000fe20000000800 */
[----:B------:R-:W-:Y:S01]  /*f7f0*/  IMAD.MOV.U32 R2, RZ, RZ, R13 ;  /* 0x000000ffff027224 */ /* 0x000fe200078e000d */
[----:B------:R-:W1:Y:S01]  /*f800*/  S2R R10, SR_CTAID.Y ;  /* 0x00000000000a7919 */ /* 0x000e620000002600 */
[----:B------:R-:W-:Y:S01]  /*f810*/  ISETP.NE.AND.EX P1, PT, RZ, UR9, PT, P1 ;  /* 0x00000009ff007c0c */ /* 0x000fe2000bf25310 */
[----:B------:R-:W-:-:S12]  /*f820*/  IMAD.MOV.U32 R3, RZ, RZ, R15 ;  /* 0x000000ffff037224 */ /* 0x000fd800078e000f */
[----:B------:R-:W-:Y:S05]  /*f830*/  @!P1 BRA `(.L_x_307) ;  /* 0x0000000000289947 */ /* 0x000fea0003800000 */
[----:B------:R-:W-:Y:S02]  /*f840*/  ULDC UR7, c[0x0][0x634] ;  /* 0x00018d0000077ab9 */ /* 0x000fe40000000800 */
[----:B------:R-:W-:-:S05]  /*f850*/  IADD3 R7, P1, R13, UR7, RZ ;  /* 0x000000070d077c10 */ /* 0x000fca000ff3e0ff */
[----:B------:R-:W-:-:S04]  /*f860*/  IMAD.X R11, RZ, RZ, R15, P1 ;  /* 0x000000ffff0b7224 */ /* 0x000fc800008e060f */
[----:B------:R-:W-:-:S04]  /*f870*/  IMAD.WIDE.U32 R4, R11, UR8, RZ ;  /* 0x000000080b047c25 */ /* 0x000fc8000f8e00ff */
[----:B------:R-:W-:-:S04]  /*f880*/  IMAD.WIDE.U32 R4, P1, R7, UR9, R4 ;  /* 0x0000000907047c25 */ /* 0x000fc8000f820004 */
[----:B------:R-:W-:-:S04]  /*f890*/  IMAD.WIDE.U32 R6, R7, UR8, RZ ;  /* 0x0000000807067c25 */ /* 0x000fc8000f8e00ff */
[----:B------:R-:W-:Y:S01]  /*f8a0*/  IMAD.X R3, RZ, RZ, RZ, P1 ;  /* 0x000000ffff037224 */ /* 0x000fe200008e06ff */
[----:B------:R-:W-:Y:S01]  /*f8b0*/  IADD3 RZ, P1, R7, R4, RZ ;  /* 0x0000000407ff7210 */ /* 0x000fe20007f3e0ff */
[----:B------:R-:W-:-:S04]  /*f8c0*/  IMAD.MOV.U32 R2, RZ, RZ, R5 ;  /* 0x000000ffff027224 */ /* 0x000fc800078e0005 */
[----:B------:R-:W-:-:S08]  /*f8d0*/  IMAD.WIDE.U32.X R2, R11, UR9, R2, P1 ;  /* 0x000000090b027c25 */ /* 0x000fd000088e0402 */
.L_x_307:
[--C-:B------:R-:W-:Y:S01]  /*f8e0*/  SHF.R.U64 R11, R2, UR10, R3.reuse ;  /* 0x0000000a020b7c19 */ /* 0x100fe20008001203 */
[----:B------:R-:W-:Y:S01]  /*f8f0*/  ULDC.64 UR8, c[0x0][0x620] ;  /* 0x0001880000087ab9 */ /* 0x000fe20000000a00 */
[----:B------:R-:W-:Y:S01]  /*f900*/  SHF.R.U32.HI R2, RZ, UR10, R3 ;  /* 0x0000000aff027c19 */ /* 0x000fe20008011603 */
[----:B------:R-:W-:Y:S01]  /*f910*/  IMAD.MOV.U32 R3, RZ, RZ, R15 ;  /* 0x000000ffff037224 */ /* 0x000fe200078e000f */
[----:B------:R-:W-:Y:S01]  /*f920*/  IADD3 R5, P1, RZ, -R11, RZ ;  /* 0x8000000bff057210 */ /* 0x000fe20007f3e0ff */
[----:B------:R-:W-:Y:S01]  /*f930*/  ULDC UR7, c[0x0][0x150] ;  /* 0x0000540000077ab9 */ /* 0x000fe20000000800 */
[----:B0-----:R-:W-:Y:S01]  /*f940*/  I2FP.F32.U32 R6, R12 ;  /* 0x0000000c00067245 */ /* 0x001fe20000201000 */
[----:B------:R-:W0:Y:S01]  /*f950*/  LDC R7, c[0x0][0x144] ;  /* 0x00005100ff077b82 */ /* 0x000e220000000800 */
[----:B------:R-:W-:Y:S01]  /*f960*/  ULDC.64 UR10, c[0x0][0x640] ;  /* 0x00019000000a7ab9 */ /* 0x000fe20000000a00 */
[----:B------:R-:W-:Y:S01]  /*f970*/  IMAD.X R2, RZ, RZ, ~R2, P1 ;  /* 0x000000ffff027224 */ /* 0x000fe200008e0e02 */
[----:B------:R-:W-:Y:S01]  /*f980*/  ISETP.NE.U32.AND P1, PT, RZ, UR10, PT ;  /* 0x0000000aff007c0c */ /* 0x000fe2000bf25070 */
[----:B------:R-:W-:Y:S01]  /*f990*/  FMUL R6, R6, UR7 ;  /* 0x0000000706067c20 */ /* 0x000fe20008400000 */
[----:B------:R-:W-:Y:S01]  /*f9a0*/  ULDC UR7, c[0x0][0x618] ;  /* 0x0001860000077ab9 */ /* 0x000fe20000000800 */
[----:B------:R-:W-:Y:S01]  /*f9b0*/  IMAD R4, R2, UR8, RZ ;  /* 0x0000000802047c24 */ /* 0x000fe2000f8e02ff */
[----:B------:R-:W-:Y:S01]  /*f9c0*/  ISETP.NE.AND.EX P1, PT, RZ, UR11, PT, P1 ;  /* 0x0000000bff007c0c */ /* 0x000fe2000bf25310 */
[----:B------:R-:W-:Y:S01]  /*f9d0*/  IMAD.MOV.U32 R2, RZ, RZ, R13 ;  /* 0x000000ffff027224 */ /* 0x000fe200078e000d */
[----:B------:R-:W2:Y:S01]  /*f9e0*/  LDC R15, c[0x0][0x148] ;  /* 0x00005200ff0f7b82 */ /* 0x000ea20000000800 */
[----:B------:R-:W3:Y:S02]  /*f9f0*/  F2I.U32.TRUNC.NTZ R6, R6 ;  /* 0x0000000600067305 */ /* 0x000ee4000020f000 */
[----:B------:R-:W-:Y:S01]  /*fa00*/  IMAD.WIDE.U32 R2, R5, UR8, R2 ;  /* 0x0000000805027c25 */ /* 0x000fe2000f8e0002 */
[----:B------:R-:W-:-:S03]  /*fa10*/  ULDC UR8, c[0x0][0x154] ;  /* 0x0000550000087ab9 */ /* 0x000fc60000000800 */
[----:B------:R-:W-:Y:S01]  /*fa20*/  IMAD R5, R5, UR9, R4 ;  /* 0x0000000905057c24 */ /* 0x000fe2000f8e0204 */
[----:B------:R-:W-:-:S03]  /*fa30*/  ULDC UR9, c[0x0][0x608] ;  /* 0x0001820000097ab9 */ /* 0x000fc60000000800 */
[----:B------:R-:W-:-:S05]  /*fa40*/  IMAD.IADD R3, R3, 0x1, R5 ;  /* 0x0000000103037824 */ /* 0x000fca00078e0205 */
[----:B------:R-:W-:Y:S01]  /*fa50*/  SHF.R.U64 R13, R2, UR7, R3 ;  /* 0x00000007020d7c19 */ /* 0x000fe20008001203 */
[----:B---3--:R-:W-:Y:S01]  /*fa60*/  IMAD.MOV R6, RZ, RZ, -R6 ;  /* 0x000000ffff067224 */ /* 0x008fe200078e0a06 */
[----:B-1----:R-:W-:-:S03]  /*fa70*/  I2FP.F32.U32 R2, R10 ;  /* 0x0000000a00027245 */ /* 0x002fc60000201000 */
[----:B0-----:R-:W-:Y:S02]  /*fa80*/  IMAD R19, R7, R6, R12 ;  /* 0x0000000607137224 */ /* 0x001fe400078e020c */
[----:B------:R-:W-:Y:S01]  /*fa90*/  FMUL R4, R2, UR8 ;  /* 0x0000000802047c20 */ /* 0x000fe20008400000 */
[----:B------:R-:W-:Y:S01]  /*faa0*/  SHF.R.U32.HI R2, RZ, UR7, R3 ;  /* 0x00000007ff027c19 */ /* 0x000fe20008011603 */
[----:B------:R-:W-:Y:S02]  /*fab0*/  ULDC UR7, c[0x0][0x658] ;  /* 0x0001960000077ab9 */ /* 0x000fe40000000800 */
[----:B------:R0:W1:Y:S01]  /*fac0*/  F2I.U32.TRUNC.NTZ R18, R4 ;  /* 0x0000000400127305 */ /* 0x000062000020f000 */
[--C-:B------:R-:W-:Y:S02]  /*fad0*/  SHF.R.U64 R16, R13, UR9, R2.reuse ;  /* 0x000000090d107c19 */ /* 0x100fe40008001202 */
[----:B------:R-:W-:-:S04]  /*fae0*/  SHF.R.U32.HI R3, RZ, UR9, R2 ;  /* 0x00000009ff037c19 */ /* 0x000fc80008011602 */
[--C-:B------:R-:W-:Y:S02]  /*faf0*/  SHF.R.U64 R14, R16, UR7, R3.reuse ;  /* 0x00000007100e7c19 */ /* 0x100fe40008001203 */
[----:B------:R-:W-:-:S03]  /*fb00*/  SHF.R.U32.HI R3, RZ, UR7, R3 ;  /* 0x00000007ff037c19 */ /* 0x000fc60008011603 */
[----:B------:R-:W-:Y:S01]  /*fb10*/  IMAD.MOV.U32 R2, RZ, RZ, R14 ;  /* 0x000000ffff027224 */ /* 0x000fe200078e000e */
[----:B0-2---:R-:W-:Y:S06]  /*fb20*/  @!P1 BRA `(.L_x_308) ;  /* 0x0000000000289947 */ /* 0x005fec0003800000 */
        /* <DEDUP_REMOVED lines=10> */
.L_x_308:
[----:B------:R-:W-:Y:S01]  /*fbd0*/  ULDC UR7, c[0x0][0x648] ;  /* 0x0001920000077ab9 */ /* 0x000fe20000000800 */
[----:B-1----:R-:W-:Y:S01]  /*fbe0*/  IMAD.MOV R18, RZ, RZ, -R18 ;  /* 0x000000ffff127224 */ /* 0x002fe200078e0a12 */
[----:B------:R-:W-:Y:S01]  /*fbf0*/  SHF.R.U64 R3, R2, UR7, R3 ;  /* 0x0000000702037c19 */ /* 0x000fe20008001203 */
[----:B------:R-:W-:Y:S01]  /*fc00*/  ULDC UR7, c[0x0][0x638] ;  /* 0x00018e0000077ab9 */ /* 0x000fe20000000800 */
[----:B------:R-:W-:Y:S01]  /*fc10*/  LOP3.LUT R2, R16, UR6, RZ, 0xc0, !PT ;  /* 0x0000000610027c12 */ /* 0x000fe2000f8ec0ff */
[----:B------:R-:W-:Y:S01]  /*fc20*/  @P2 IMAD R19, R15, R18, R10 ;  /* 0x000000120f132224 */ /* 0x000fe200078e020a */
[----:B------:R-:W-:Y:S01]  /*fc30*/  LOP3.LUT R13, R13, UR4, RZ, 0xc0, !PT ;  /* 0x000000040d0d7c12 */ /* 0x000fe2000f8ec0ff */
[----:B------:R-:W-:Y:S01]  /*fc40*/  IMAD.MOV R5, RZ, RZ, -R3 ;  /* 0x000000ffff057224 */ /* 0x000fe200078e0a03 */
[----:B------:R-:W-:Y:S01]  /*fc50*/  ULDC UR8, c[0x0][0x610] ;  /* 0x0001840000087ab9 */ /* 0x000fe20000000800 */
[----:B------:R-:W-:Y:S02]  /*fc60*/  IMAD R2, R3, UR5, R2 ;  /* 0x0000000503027c24 */ /* 0x000fe4000f8e0202 */
[----:B------:R-:W-:Y:S01]  /*fc70*/  IMAD R14, R5, UR7, R14 ;  /* 0x00000007050e7c24 */ /* 0x000fe2000f8e020e */
[----:B------:R-:W-:Y:S01]  /*fc80*/  ULDC UR7, c[0x0][0x600] ;  /* 0x0001800000077ab9 */ /* 0x000fe20000000800 */
[----:B------:R-:W-:-:S02]  /*fc90*/  IMAD R5, R2, UR8, R19 ;  /* 0x0000000802057c24 */ /* 0x000fc4000f8e0213 */
[----:B------:R-:W-:Y:S02]  /*fca0*/  IMAD R14, R14, UR7, R13 ;  /* 0x000000070e0e7c24 */ /* 0x000fe4000f8e020d */
[----:B------:R-:W-:-:S03]  /*fcb0*/  IMAD.MOV.U32 R2, RZ, RZ, 0x1 ;  /* 0x00000001ff027424 */ /* 0x000fc600078e00ff */
[----:B------:R-:W-:Y:S02]  /*fcc0*/  SEL R6, R14, R5, !P2 ;  /* 0x000000050e067207 */ /* 0x000fe40005000000 */
[----:B------:R-:W-:-:S07]  /*fcd0*/  SEL R5, R5, R14, !P2 ;  /* 0x0000000e05057207 */ /* 0x000fce0005000000 */
.L_x_306:
[----:B------:R-:W-:Y:S05]  /*fce0*/  BSYNC B1 ;  /* 0x0000000000017941 */ /* 0x000fea0003800000 */
.L_x_305:
[----:B------:R-:W-:-:S13]  /*fcf0*/  LOP3.LUT P1, RZ, R2, 0xff, RZ, 0xc0, !PT ;  /* 0x000000ff02ff7812 */ /* 0x000fda000782c0ff */
[----:B------:R-:W-:Y:S05]  /*fd00*/  @P1 BRA `(.L_x_309) ;  /* 0xfffffff400301947 */ /* 0x000fea000383ffff */
[----:B------:R-:W-:Y:S05]  /*fd10*/  BSYNC B0 ;  /* 0x0000000000007941 */ /* 0x000fea0003800000 */
.L_x_297:
[----:B------:R-:W-:-:S03]  /*fd20*/  UMOV UR7, 0xffffffff ;  /* 0xffffffff00077882 */ /* 0x000fc60000000000 */
[----:B------:R-:W-:Y:S05]  /*fd30*/  BRA.DIV UR7, `(.L_x_310) ;  /* 0x0000000607047947 */ /* 0x000fea000b800000 */
[----:B------:R-:W-:-:S13]  /*fd40*/  ELECT P0, URZ, PT ;  /* 0x00000000003f782f */ /* 0x000fda0003800000 */
.L_x_323:
[----:B------:R-:W-:Y:S04]  /*fd50*/  BSSY B0, `(.L_x_311) ;  /* 0x0000023000007945 */ /* 0x000fe80003800000 */
[----:B------:R-:W-:Y:S05]  /*fd60*/  @!P0 BRA `(.L_x_312) ;  /* 0x0000000000848947 */ /* 0x000fea0003800000 */
[----:B------:R-:W-:-:S04]  /*fd70*/  ULOP3.LUT UR7, UR13, 0x2, URZ, 0xfc, !UPT ;  /* 0x000000020d077892 */ /* 0x000fc8000f8efc3f */
[----:B------:R-:W-:-:S06]  /*fd80*/  UISETP.NE.AND UP0, UPT, UR7, 0x3, UPT ;  /* 0x000000030700788c */ /* 0x000fcc000bf05270 */
[----:B------:R-:W-:-:S13]  /*fd90*/  PLOP3.LUT P0, PT, PT, PT, UP0, 0x80, 0x0 ;  /* 0x000000000000781c */ /* 0x000fda0003f0f008 */
[----:B------:R-:W-:Y:S05]  /*fda0*/  @!P0 BRA `(.L_x_313) ;  /* 0x0000000000048947 */ /* 0x000fea0003800000 */
[----:B------:R-:W-:Y:S01]  /*fdb0*/  BPT.TRAP 0x1 ;  /* 0x000000040000795c */ /* 0x000fe20000300000 */
.L_x_313:
[----:B------:R-:W0:Y:S01]  /*fdc0*/  S2R R3, SR_CgaCtaId ;  /* 0x0000000000037919 */ /* 0x000e220000008800 */
[----:B------:R-:W-:-:S04]  /*fdd0*/  MOV R2, 0x400 ;  /* 0x0000040000027802 */ /* 0x000fc80000000f00 */
[----:B0-----:R-:W-:Y:S02]  /*fde0*/  LEA R3, R3, R2, 0x18 ;  /* 0x0000000203037211 */ /* 0x001fe400078ec0ff */
[----:B------:R-:W-:-:S03]  /*fdf0*/  SHF.L.U32 R2, R0, 0x1f, RZ ;  /* 0x0000001f00027819 */ /* 0x000fc600000006ff */
[----:B------:R-:W-:-:S04]  /*fe00*/  VIADD R3, R3, 0x18 ;  /* 0x0000001803037836 */ /* 0x000fc80000000000 */
[C---:B------:R-:W-:Y:S02]  /*fe10*/  IMAD R7, R8.reuse, 0x8, R3 ;  /* 0x0000000808077824 */ /* 0x040fe400078e0203 */
[----:B------:R-:W-:Y:S02]  /*fe20*/  VIADD R8, R8, 0x1 ;  /* 0x0000000108087836 */ /* 0x000fe40000000000 */
[----:B------:R-:W0:Y:S03]  /*fe30*/  SYNCS.PHASECHK.TRANS64.TRYWAIT P0, [R7+URZ], R2 ;  /* 0x00000002070075a7 */ /* 0x000e26000800017f */
[----:B------:R-:W-:-:S04]  /*fe40*/  ISETP.NE.AND P1, PT, R8, 0x3, PT ;  /* 0x000000030800780c */ /* 0x000fc80003f25270 */
[----:B------:R-:W-:Y:S02]  /*fe50*/  SEL R5, RZ, 0x1, P1 ;  /* 0x00000001ff057807 */ /* 0x000fe40000800000 */
[----:B------:R-:W-:Y:S02]  /*fe60*/  SEL R8, R8, RZ, P1 ;  /* 0x000000ff08087207 */ /* 0x000fe40000800000 */
[----:B------:R-:W-:-:S03]  /*fe70*/  LOP3.LUT R5, R0, R5, RZ, 0x3c, !PT ;  /* 0x0000000500057212 */ /* 0x000fc600078e3cff */
[----:B------:R-:W-:Y:S01]  /*fe80*/  IMAD R9, R8, 0x8, R3 ;  /* 0x0000000808097824 */ /* 0x000fe200078e0203 */
[----:B------:R-:W-:Y:S01]  /*fe90*/  SHF.L.U32 R4, R5, 0x1f, RZ ;  /* 0x0000001f05047819 */ /* 0x000fe200000006ff */
[----:B0-----:R-:W-:Y:S06]  /*fea0*/  @!P0 BRA `(.L_x_314) ;  /* 0x0000000000cc8947 */ /* 0x001fec0003800000 */
.L_x_324:
[----:B------:R-:W1:Y:S01]  /*feb0*/  SYNCS.PHASECHK.TRANS64.TRYWAIT P0, [R9+URZ], R4 ;  /* 0x00000004090075a7 */ /* 0x000e62000800017f */
[----:B------:R-:W-:-:S05]  /*fec0*/  VIADD R0, R8, 0x1 ;  /* 0x0000000108007836 */ /* 0x000fca0000000000 */
[----:B------:R-:W-:-:S04]  /*fed0*/  ISETP.NE.AND P1, PT, R0, 0x3, PT ;  /* 0x000000030000780c */ /* 0x000fc80003f25270 */
[----:B0-----:R-:W-:Y:S02]  /*fee0*/  SEL R2, RZ, 0x1, P1 ;  /* 0x00000001ff027807 */ /* 0x001fe40000800000 */
[----:B------:R-:W-:Y:S02]  /*fef0*/  SEL R0, R0, RZ, P1 ;  /* 0x000000ff00007207 */ /* 0x000fe40000800000 */
[----:B------:R-:W-:Y:S01]  /*ff00*/  LOP3.LUT R2, R5, R2, RZ, 0x3c, !PT ;  /* 0x0000000205027212 */ /* 0x000fe200078e3cff */
[----:B-1----:R-:W-:Y:S06]  /*ff10*/  @!P0 BRA `(.L_x_315) ;  /* 0x0000000000c48947 */ /* 0x002fec0003800000 */
.L_x_325:
[----:B------:R-:W-:Y:S01]  /*ff20*/  IMAD R3, R0, 0x8, R3 ;  /* 0x0000000800037824 */ /* 0x000fe200078e0203 */
[----:B------:R-:W-:-:S07]  /*ff30*/  SHF.L.U32 R0, R2, 0x1f, RZ ;  /* 0x0000001f02007819 */ /* 0x000fce00000006ff */
.L_x_316:
[----:B-1----:R1:W2:Y:S02]  /*ff40*/  SYNCS.PHASECHK.TRANS64.TRYWAIT P0, [R3+URZ], R0 ;  /* 0x00000000030075a7 */ /* 0x0022a4000800017f */
[----:B--2---:R-:W-:Y:S05]  /*ff50*/  @!P0 NANOSLEEP.SYNCS 0x989680 ;  /* 0x009896800000895d */ /* 0x004fea0003900000 */
[----:B------:R-:W2:Y:S02]  /*ff60*/  @!P0 SYNCS.PHASECHK.TRANS64 P0, [R3+URZ], R0 ;  /* 0x00000000030085a7 */ /* 0x000ea4000800007f */
[----:B--2---:R-:W-:Y:S05]  /*ff70*/  @!P0 BRA `(.L_x_316) ;  /* 0xfffffffc00f08947 */ /* 0x004fea000383ffff */
.L_x_312:
[----:B------:R-:W-:Y:S05]  /*ff80*/  BSYNC B0 ;  /* 0x0000000000007941 */ /* 0x000fea0003800000 */
.L_x_311:
[----:B------:R-:W-:Y:S05]  /*ff90*/  EXIT ;  /* 0x000000000000794d */ /* 0x000fea0003800000 */
.L_x_17:
[----:B-1----:R-:W-:-:S04]  /*ffa0*/  IMAD.U32 R3, RZ, RZ, UR6 ;  /* 0x00000006ff037e24 */ /* 0x002fc8000f8e00ff */
[----:B------:R1:W2:Y:S03]  /*ffb0*/  SYNCS.PHASECHK.TRANS64.TRYWAIT P0, [R3+URZ], R0 ;  /* 0x00000000030075a7 */ /* 0x0002a6000800017f */
[----:B--2---:R-:W-:Y:S05]  /*ffc0*/  @!P0 NANOSLEEP.SYNCS 0x989680 ;  /* 0x009896800000895d */ /* 0x004fea0003900000 */
[----:B------:R-:W2:Y:S02]  /*ffd0*/  @!P0 SYNCS.PHASECHK.TRANS64 P0, [R3+URZ], R0 ;  /* 0x00000000030085a7 */ /* 0x000ea4000800007f */
[----:B--2---:R-:W-:Y:S05]  /*ffe0*/  @!P0 BRA `(.L_x_17) ;  /* 0xfffffffc00ec8947 */ /* 0x004fea000383ffff */
[----:B------:R-:W-:Y:S05]  /*fff0*/  BRA `(.L_x_16) ;  /* 0xffffff1800cc7947 */ /* 0x000fea000383ffff */
.L_x_23:
[----:B-----5:R2:W-:Y:S02]  /*10000*/  STL [R1+0x80], R0 ;  /* 0x0000800001007387 */ /* 0x0205e40000100800 */
[----:B--2---:R-:W-:-:S04]  /*10010*/  IMAD.U32 R0, RZ, RZ, UR9 ;  /* 0x00000009ff007e24 */ /* 0x004fc8000f8e00ff */
[----:B------:R2:W3:Y:S03]  /*10020*/  SYNCS.PHASECHK.TRANS64.TRYWAIT P0, [R0+URZ], R229 ;  /* 0x000000e5000075a7 */ /* 0x0004e6000800017f */
[----:B---3--:R-:W-:Y:S05]  /*10030*/  @!P0 NANOSLEEP.SYNCS 0x989680 ;  /* 0x009896800000895d */ /* 0x008fea0003900000 */
[----:B------:R2:W3:Y:S02]  /*10040*/  @!P0 SYNCS.PHASECHK.TRANS64 P0, [R0+URZ], R229 ;  /* 0x000000e5000085a7 */ /* 0x0004e4000800007f */
[----:B--2---:R2:W5:Y:S02]  /*10050*/  LDL.LU R0, [R1+0x80] ;  /* 0x0000800001007983 */ /* 0x0045640000300800 */
[----:B--23--:R-:W-:Y:S05]  /*10060*/  @!P0 BRA `(.L_x_23) ;  /* 0xfffffffc00e48947 */ /* 0x00cfea000383ffff */
[----:B------:R-:W-:Y:S05]  /*10070*/  BRA `(.L_x_22) ;  /* 0xffffff2c006c7947 */ /* 0x000fea000383ffff */
.L_x_298:
[----:B------:R-:W-:Y:S01]  /*10080*/  BSSY B1, `(.L_x_317) ;  /* 0x0000006000017945 */ /* 0x000fe20003800000 */
[----:B------:R-:W-:-:S07]  /*10090*/  IMAD.MOV.U32 R2, RZ, RZ, -0x1 ;  /* 0xffffffffff027424 */ /* 0x000fce00078e00ff */
[----:B------:R-:W-:Y:S05]  /*100a0*/  WARPSYNC.COLLECTIVE R2, `(.L_x_318) ;  /* 0x00000000020c7348 */ /* 0x000fea0003c00000 */
[----:B------:R-:W-:Y:S02]  /*100b0*/  ELECT P1, UR62, PT ;  /* 0x00000000003e782f */ /* 0x000fe40003820000 */
[----:B------:R-:W-:Y:S01]  /*100c0*/  MOV R2, UR62 ;  /* 0x0000003e00027c02 */ /* 0x000fe20008000f00 */
[----:B------:R-:W-:Y:S10]  /*100d0*/  ENDCOLLECTIVE ;  /* 0x000000000000791b */ /* 0x000ff40003800000 */
.L_x_318:
[----:B------:R-:W-:Y:S05]  /*100e0*/  BSYNC B1 ;  /* 0x0000000000017941 */ /* 0x000fea0003800000 */
.L_x_317:
[----:B------:R-:W-:Y:S05]  /*100f0*/  BRA `(.L_x_319) ;  /* 0xfffffff000407947 */ /* 0x000fea000383ffff */
.L_x_301:
[----:B-1----:R1:W2:Y:S02]  /*10100*/  SYNCS.PHASECHK.TRANS64.TRYWAIT P1, [R13+URZ+0x18], R4 ;  /* 0x000018040d0075a7 */ /* 0x0022a4000802017f */
[----:B--2---:R-:W-:Y:S05]  /*10110*/  @!P1 NANOSLEEP.SYNCS 0x989680 ;  /* 0x009896800000995d */ /* 0x004fea0003900000 */
[----:B------:R-:W2:Y:S02]  /*10120*/  @!P1 SYNCS.PHASECHK.TRANS64 P1, [R13+URZ+0x18], R4 ;  /* 0x000018040d0095a7 */ /* 0x000ea4000802007f */
[----:B--2---:R-:W-:Y:S05]  /*10130*/  @!P1 BRA `(.L_x_301) ;  /* 0xfffffffc00f09947 */ /* 0x004fea000383ffff */
[----:B------:R-:W-:Y:S05]  /*10140*/  BRA `(.L_x_320) ;  /* 0xfffffff000747947 */ /* 0x000fea000383ffff */
.L_x_310:
[----:B------:R-:W-:Y:S01]  /*10150*/  BSSY B0, `(.L_x_321) ;  /* 0x0000006000007945 */ /* 0x000fe20003800000 */
[----:B------:R-:W-:-:S07]  /*10160*/  IMAD.MOV.U32 R2, RZ, RZ, -0x1 ;  /* 0xffffffffff027424 */ /* 0x000fce00078e00ff */
[----:B------:R-:W-:Y:S05]  /*10170*/  WARPSYNC.COLLECTIVE R2, `(.L_x_322) ;  /* 0x00000000020c7348 */ /* 0x000fea0003c00000 */
[----:B------:R-:W-:Y:S02]  /*10180*/  ELECT P1, UR62, PT ;  /* 0x00000000003e782f */ /* 0x000fe40003820000 */
[----:B------:R-:W-:Y:S01]  /*10190*/  MOV R2, UR62 ;  /* 0x0000003e00027c02 */ /* 0x000fe20008000f00 */
[----:B------:R-:W-:Y:S10]  /*101a0*/  ENDCOLLECTIVE ;  /* 0x000000000000791b */ /* 0x000ff40003800000 */
.L_x_322:
[----:B------:R-:W-:Y:S05]  /*101b0*/  BSYNC B0 ;  /* 0x0000000000007941 */ /* 0x000fea0003800000 */
.L_x_321:
[----:B------:R-:W-:Y:S01]  /*101c0*/  PLOP3.LUT P0, PT, P1, PT, PT, 0x80, 0x0 ;  /* 0x000000000000781c */ /* 0x000fe20000f0f070 */
[----:B------:R-:W-:-:S12]  /*101d0*/  BRA `(.L_x_323) ;  /* 0xfffffff800dc7947 */ /* 0x000fd8000383ffff */
.L_x_314:
[----:B0-----:R0:W1:Y:S02]  /*101e0*/  SYNCS.PHASECHK.TRANS64.TRYWAIT P0, [R7+URZ], R2 ;  /* 0x00000002070075a7 */ /* 0x001064000800017f */
[----:B-1----:R-:W-:Y:S05]  /*101f0*/  @!P0 NANOSLEEP.SYNCS 0x989680 ;  /* 0x009896800000895d */ /* 0x002fea0003900000 */
[----:B------:R-:W1:Y:S02]  /*10200*/  @!P0 SYNCS.PHASECHK.TRANS64 P0, [R7+URZ], R2 ;  /* 0x00000002070085a7 */ /* 0x000e64000800007f */
[----:B-1----:R-:W-:Y:S05]  /*10210*/  @!P0 BRA `(.L_x_314) ;  /* 0xfffffffc00f08947 */ /* 0x002fea000383ffff */
[----:B------:R-:W-:Y:S05]  /*10220*/  BRA `(.L_x_324) ;  /* 0xfffffffc00207947 */ /* 0x000fea000383ffff */
.L_x_315:
[----:B0-----:R0:W1:Y:S02]  /*10230*/  SYNCS.PHASECHK.TRANS64.TRYWAIT P0, [R9+URZ], R4 ;  /* 0x00000004090075a7 */ /* 0x001064000800017f */
[----:B-1----:R-:W-:Y:S05]  /*10240*/  @!P0 NANOSLEEP.SYNCS 0x989680 ;  /* 0x009896800000895d */ /* 0x002fea0003900000 */
[----:B------:R-:W1:Y:S02]  /*10250*/  @!P0 SYNCS.PHASECHK.TRANS64 P0, [R9+URZ], R4 ;  /* 0x00000004090085a7 */ /* 0x000e64000800007f */
[----:B-1----:R-:W-:Y:S05]  /*10260*/  @!P0 BRA `(.L_x_315) ;  /* 0xfffffffc00f08947 */ /* 0x002fea000383ffff */
[----:B------:R-:W-:Y:S05]  /*10270*/  BRA `(.L_x_325) ;  /* 0xfffffffc00287947 */ /* 0x000fea000383ffff */
.L_x_326:
[----:B------:R-:W-:-:S00]  /*10280*/  BRA `(.L_x_326) ;  /* 0xfffffffc00fc7947 */ /* 0x000fc0000383ffff */
[----:B------:R-:W-:-:S00]  /*10290*/  NOP ;  /* 0x0000000000007918 */ /* 0x000fc00000000000 */
        /* <DEDUP_REMOVED lines=14> */
.L_x_327:


//--------------------- .nv.shared._ZN7cutlass13device_kernelINS_4gemm6kernel13GemmUniversalIN4cute5tupleIJiiiiEEENS1_10collective13CollectiveMmaINS1_37MainloopSm90TmaGmmaWarpSpecializedFP8ILi3ENS5_IJNS4_1CILi1EEESB_SB_EEENS1_35KernelTmaWarpSpecializedCooperativeEEENS5_IJNSA_ILi128EEENSA_ILi256EEESF_EEENS_12float_e5m2_tENS5_IJlSB_lEEESI_SJ_NS4_8TiledMMAINS4_8MMA_AtomIJNS4_4SM904GMMA31MMA_64x256x32_F32E5M2E5M2_SS_TNILNSN_7ScaleInE1ELSP_1EEEEEENS4_6LayoutINS5_IJNSA_ILi2EEESB_SB_EEENS5_IJSB_NSA_ILi0EEESV_EEEEENS5_IJNS4_10UnderscoreESY_SY_EEEEENS4_13SM90_TMA_LOADENS4_14ComposedLayoutINS4_7SwizzleILi3ELi4ELi3EEENS4_18smem_ptr_flag_bitsILi8EEENSS_INS5_IJNSA_ILi8EEESF_EEENS5_IJSF_SB_EEEEEEEvNS4_8identityES11_S1B_vS1C_EENS_8epilogue10collective6detail29Sm90TmaWarpSpecializedAdapterINS1F_15DefaultEpilogueISI_SJ_SJ_NS1E_6thread17LinearCombinationISI_Li1EffLNS1J_9ScaleType4KindE0ELNS_15FloatRoundStyleE2ESI_EENS1_15EpilogueDefaultEEEEEvvEEEEvNT_6ParamsE --------------------------
	.section	.nv.shared._ZN7cutlass13device_kernelINS_4gemm6kernel13GemmUniversalIN4cute5tupleIJiiiiEEENS1_10collective13CollectiveMmaINS1_37MainloopSm90TmaGmmaWarpSpecializedFP8ILi3ENS5_IJNS4_1CILi1EEESB_SB_EEENS1_35KernelTmaWarpSpecializedCooperativeEEENS5_IJNSA_ILi128EEENSA_ILi256EEESF_EEENS_12float_e5m2_tENS5_IJlSB_lEEESI_SJ_NS4_8TiledMMAINS4_8MMA_AtomIJNS4_4SM904GMMA31MMA_64x256x32_F32E5M2E5M2_SS_TNILNSN_7ScaleInE1ELSP_1EEEEEENS4_6LayoutINS5_IJNSA_ILi2EEESB_SB_EEENS5_IJSB_NSA_ILi0EEESV_EEEEENS5_IJNS4_10UnderscoreESY_SY_EEEEENS4_13SM90_TMA_LOADENS4_14ComposedLayoutINS4_7SwizzleILi3ELi4ELi3EEENS4_18smem_ptr_flag_bitsILi8EEENSS_INS5_IJNSA_ILi8EEESF_EEENS5_IJSF_SB_EEEEEEEvNS4_8identityES11_S1B_vS1C_EENS_8epilogue10collective6detail29Sm90TmaWarpSpecializedAdapterINS1F_15DefaultEpilogueISI_SJ_SJ_NS1E_6thread17LinearCombinationISI_Li1EffLNS1J_9ScaleType4KindE0ELNS_15FloatRoundStyleE2ESI_EENS1_15EpilogueDefaultEEEEEvvEEEEvNT_6ParamsE,"aw",@nobits
	.sectionflags	@""
	.align	16
	.zero		1024


//--------------------- .nv.shared.reserved.0     --------------------------
	.section	.nv.shared.reserved.0,"aw",@nobits
	.weak		__nv_reservedSMEM_offset_0_alias
	.size		__nv_reservedSMEM_offset_0_alias, 0, 0
	.other		__nv_reservedSMEM_offset_0_alias,@"STO_CUDA_RESERVED_SHARED STV_DEFAULT"
__nv_reservedSMEM_offset_0_alias:
	.zero		0


//--------------------- .nv.global                --------------------------
	.section	.nv.global,"aw",@nobits
.nv.global:
	.type		_ZN40_INTERNAL_4e13806a_4_k_cu_651cf9aa_192364cute1_E,@object
	.size		_ZN40_INTERNAL_4e13806a_4_k_cu_651cf9aa_192364cute1_E,(_ZN40_INTERNAL_4e13806a_4_k_cu_651cf9aa_192364cuda3std3__45__cpo6cbeginE - _ZN40_INTERNAL_4e13806a_4_k_cu_651cf9aa_192364cute1_E)
_ZN40_INTERNAL_4e13806a_4_k_cu_651cf9aa_192364cute1_E:
	.zero		1
	.type		_ZN40_INTERNAL_4e13806a_4_k_cu_651cf9aa_192364cuda3std3__45__cpo6cbeginE,@object
	.size		_ZN40_INTERNAL_4e13806a_4_k_cu_651cf9aa_192364cuda3std3__45__cpo6cbeginE,(_ZN40_INTERNAL_4e13806a_4_k_cu_651cf9aa_192364cuda3std3__48in_placeE - _ZN40_INTERNAL_4e13806a_4_k_cu_651cf9aa_192364cuda3std3__45__cpo6cbeginE)
_ZN40_INTERNAL_4e13806a_4_k_cu_651cf9aa_192364cuda3std3__45__cpo6cbeginE:
	.zero		1
	.type		_ZN40_INTERNAL_4e13806a_4_k_cu_651cf9aa_192364cuda3std3__48in_placeE,@object
	.size		_ZN40_INTERNAL_4e13806a_4_k_cu_651cf9aa_192364cuda3std3__48in_placeE,(_ZN40_INTERNAL_4e13806a_4_k_cu_651cf9aa_192364cuda3std6ranges3__45__cpo9iter_moveE - _ZN40_INTERNAL_4e13806a_4_k_cu_651cf9aa_192364cuda3std3__48in_placeE)
_ZN40_INTERNAL_4e13806a_4_k_cu_651cf9aa_192364cuda3std3__48in_placeE:
	.zero		1
	.type		_ZN40_INTERNAL_4e13806a_4_k_cu_651cf9aa_192364cuda3std6ranges3__45__cpo9iter_moveE,@object
	.size		_ZN40_INTERNAL_4e13806a_4_k_cu_651cf9aa_192364cuda3std6ranges3__45__cpo9iter_moveE,(_ZN40_INTERNAL_4e13806a_4_k_cu_651cf9aa_192364cuda3std3__45__cpo5beginE - _ZN40_INTERNAL_4e13806a_4_k_cu_651cf9aa_192364cuda3std6ranges3__45__cpo9iter_moveE)
_ZN40_INTERNAL_4e13806a_4_k_cu_651cf9aa_192364cuda3std6ranges3__45__cpo9iter_moveE:
	.zero		1
	.type		_ZN40_INTERNAL_4e13806a_4_k_cu_651cf9aa_192364cuda3std3__45__cpo5beginE,@object
	.size		_ZN40_INTERNAL_4e13806a_4_k_cu_651cf9aa_192364cuda3std3__45__cpo5beginE,(_ZN40_INTERNAL_4e13806a_4_k_cu_651cf9aa_192364cuda3std3__442_GLOBAL__N__4e13806a_4_k_cu_651cf9aa_192366ignoreE - _ZN40_INTERNAL_4e13806a_4_k_cu_651cf9aa_192364cuda3std3__45__cpo5beginE)
_ZN40_INTERNAL_4e13806a_4_k_cu_651cf9aa_192364cuda3std3__45__cpo5beginE:
	.zero		1
	.type		_ZN40_INTERNAL_4e13806a_4_k_cu_651cf9aa_192364cuda3std3__442_GLOBAL__N__4e13806a_4_k_cu_651cf9aa_192366ignoreE,@object
	.size		_ZN40_INTERNAL_4e13806a_4_k_cu_651cf9aa_192364cuda3std3__442_GLOBAL__N__4e13806a_4_k_cu_651cf9aa_192366ignoreE,(_ZN40_INTERNAL_4e13806a_4_k_cu_651cf9aa_192364cute7productE - _ZN40_INTERNAL_4e13806a_4_k_cu_651cf9aa_192364cuda3std3__442_GLOBAL__N__4e13806a_4_k_cu_651cf9aa_192366ignoreE)
_ZN40_INTERNAL_4e13806a_4_k_cu_651cf9aa_192364cuda3std3__442_GLOBAL__N__4e13806a_4_k_cu_651cf9aa_192366ignoreE:
	.zero		1
	.type		_ZN40_INTERNAL_4e13806a_4_k_cu_651cf9aa_192364cute7productE,@object
	.size		_ZN40_INTERNAL_4e13806a_4_k_cu_651cf9aa_192364cute7productE,(_ZN40_INTERNAL_4e13806a_4_k_cu_651cf9aa_192364cuda3std3__45__cpo3endE - _ZN40_INTERNAL_4e13806a_4_k_cu_651cf9aa_192364cute7productE)
_ZN40_INTERNAL_4e13806a_4_k_cu_651cf9aa_192364cute7productE:
	.zero		1
	.type		_ZN40_INTERNAL_4e13806a_4_k_cu_651cf9aa_192364cuda3std3__45__cpo3endE,@object
	.size		_ZN40_INTERNAL_4e13806a_4_k_cu_651cf9aa_192364cuda3std3__45__cpo3endE,(_ZN40_INTERNAL_4e13806a_4_k_cu_651cf9aa_192364cuda3std3__419piecewise_constructE - _ZN40_INTERNAL_4e13806a_4_k_cu_651cf9aa_192364cuda3std3__45__cpo3endE)
_ZN40_INTERNAL_4e13806a_4_k_cu_651cf9aa_192364cuda3std3__45__cpo3endE:
	.zero		1
	.type		_ZN40_INTERNAL_4e13806a_4_k_cu_651cf9aa_192364cuda3std3__419piecewise_constructE,@object
	.size		_ZN40_INTERNAL_4e13806a_4_k_cu_651cf9aa_192364cuda3std3__419piecewise_constructE,(_ZN40_INTERNAL_4e13806a_4_k_cu_651cf9aa_192364cuda3std3__45__cpo4cendE - _ZN40_INTERNAL_4e13806a_4_k_cu_651cf9aa_192364cuda3std3__419piecewise_constructE)
_ZN40_INTERNAL_4e13806a_4_k_cu_651cf9aa_192364cuda3std3__419piecewise_constructE:
	.zero		1
	.type		_ZN40_INTERNAL_4e13806a_4_k_cu_651cf9aa_192364cuda3std3__45__cpo4cendE,@object
	.size		_ZN40_INTERNAL_4e13806a_4_k_cu_651cf9aa_192364cuda3std3__45__cpo4cendE,(_ZN40_INTERNAL_4e13806a_4_k_cu_651cf9aa_192364cuda3std6ranges3__45__cpo4swapE - _ZN40_INTERNAL_4e13806a_4_k_cu_651cf9aa_192364cuda3std3__45__cpo4cendE)
_ZN40_INTERNAL_4e13806a_4_k_cu_651cf9aa_192364cuda3std3__45__cpo4cendE:
	.zero		1
	.type		_ZN40_INTERNAL_4e13806a_4_k_cu_651cf9aa_192364cuda3std6ranges3__45__cpo4swapE,@object
	.size		_ZN40_INTERNAL_4e13806a_4_k_cu_651cf9aa_192364cuda3std6ranges3__45__cpo4swapE,(.L_7 - _ZN40_INTERNAL_4e13806a_4_k_cu_651cf9aa_192364cuda3std6ranges3__45__cpo4swapE)
_ZN40_INTERNAL_4e13806a_4_k_cu_651cf9aa_192364cuda3std6ranges3__45__cpo4swapE:
	.zero		1
.L_7:


//--------------------- .nv.constant0._ZN7cutlass13device_kernelINS_4gemm6kernel13GemmUniversalIN4cute5tupleIJiiiiEEENS1_10collective13CollectiveMmaINS1_37MainloopSm90TmaGmmaWarpSpecializedFP8ILi3ENS5_IJNS4_1CILi1EEESB_SB_EEENS1_35KernelTmaWarpSpecializedCooperativeEEENS5_IJNSA_ILi128EEENSA_ILi256EEESF_EEENS_12float_e5m2_tENS5_IJlSB_lEEESI_SJ_NS4_8TiledMMAINS4_8MMA_AtomIJNS4_4SM904GMMA31MMA_64x256x32_F32E5M2E5M2_SS_TNILNSN_7ScaleInE1ELSP_1EEEEEENS4_6LayoutINS5_IJNSA_ILi2EEESB_SB_EEENS5_IJSB_NSA_ILi0EEESV_EEEEENS5_IJNS4_10UnderscoreESY_SY_EEEEENS4_13SM90_TMA_LOADENS4_14ComposedLayoutINS4_7SwizzleILi3ELi4ELi3EEENS4_18smem_ptr_flag_bitsILi8EEENSS_INS5_IJNSA_ILi8EEESF_EEENS5_IJSF_SB_EEEEEEEvNS4_8identityES11_S1B_vS1C_EENS_8epilogue10collective6detail29Sm90TmaWarpSpecializedAdapterINS1F_15DefaultEpilogueISI_SJ_SJ_NS1E_6thread17LinearCombinationISI_Li1EffLNS1J_9ScaleType4KindE0ELNS_15FloatRoundStyleE2ESI_EENS1_15EpilogueDefaultEEEEEvvEEEEvNT_6ParamsE --------------------------
	.section	.nv.constant0._ZN7cutlass13device_kernelINS_4gemm6kernel13GemmUniversalIN4cute5tupleIJiiiiEEENS1_10collective13CollectiveMmaINS1_37MainloopSm90TmaGmmaWarpSpecializedFP8ILi3ENS5_IJNS4_1CILi1EEESB_SB_EEENS1_35KernelTmaWarpSpecializedCooperativeEEENS5_IJNSA_ILi128EEENSA_ILi256EEESF_EEENS_12float_e5m2_tENS5_IJlSB_lEEESI_SJ_NS4_8TiledMMAINS4_8MMA_AtomIJNS4_4SM904GMMA31MMA_64x256x32_F32E5M2E5M2_SS_TNILNSN_7ScaleInE1ELSP_1EEEEEENS4_6LayoutINS5_IJNSA_ILi2EEESB_SB_EEENS5_IJSB_NSA_ILi0EEESV_EEEEENS5_IJNS4_10UnderscoreESY_SY_EEEEENS4_13SM90_TMA_LOADENS4_14ComposedLayoutINS4_7SwizzleILi3ELi4ELi3EEENS4_18smem_ptr_flag_bitsILi8EEENSS_INS5_IJNSA_ILi8EEESF_EEENS5_IJSF_SB_EEEEEEEvNS4_8identityES11_S1B_vS1C_EENS_8epilogue10collective6detail29Sm90TmaWarpSpecializedAdapterINS1F_15DefaultEpilogueISI_SJ_SJ_NS1E_6thread17LinearCombinationISI_Li1EffLNS1J_9ScaleType4KindE0ELNS_15FloatRoundStyleE2ESI_EENS1_15EpilogueDefaultEEEEEvvEEEEvNT_6ParamsE,"a",@progbits
	.sectionflags	@""
	.align	4
.nv.constant0._ZN7cutlass13device_kernelINS_4gemm6kernel13GemmUniversalIN4cute5tupleIJiiiiEEENS1_10collective13CollectiveMmaINS1_37MainloopSm90TmaGmmaWarpSpecializedFP8ILi3ENS5_IJNS4_1CILi1EEESB_SB_EEENS1_35KernelTmaWarpSpecializedCooperativeEEENS5_IJNSA_ILi128EEENSA_ILi256EEESF_EEENS_12float_e5m2_tENS5_IJlSB_lEEESI_SJ_NS4_8TiledMMAINS4_8MMA_AtomIJNS4_4SM904GMMA31MMA_64x256x32_F32E5M2E5M2_SS_TNILNSN_7ScaleInE1ELSP_1EEEEEENS4_6LayoutINS5_IJNSA_ILi2EEESB_SB_EEENS5_IJSB_NSA_ILi0EEESV_EEEEENS5_IJNS4_10UnderscoreESY_SY_EEEEENS4_13SM90_TMA_LOADENS4_14ComposedLayoutINS4_7SwizzleILi3ELi4ELi3EEENS4_18smem_ptr_flag_bitsILi8EEENSS_INS5_IJNSA_ILi8EEESF_EEENS5_IJSF_SB_EEEEEEEvNS4_8identityES11_S1B_vS1C_EENS_8epilogue10collective6detail29Sm90TmaWarpSpecializedAdapterINS1F_15DefaultEpilogueISI_SJ_SJ_NS1E_6thread17LinearCombinationISI_Li1EffLNS1J_9ScaleType4KindE0ELNS_15FloatRoundStyleE2ESI_EENS1_15EpilogueDefaultEEEEEvvEEEEvNT_6ParamsE:
	.zero		1664


//--------------------- SYMBOLS --------------------------

	.type		.nv.reservedSmem.offset0,@object
	.size		.nv.reservedSmem.offset0,0x4
